//
// Generated by NVIDIA NVVM Compiler
//
// Compiler Build ID: CL-36424714
// Cuda compilation tools, release 13.0, V13.0.88
// Based on NVVM 20.0.0
//

.version 9.0
.target sm_100
.address_size 64

	// .globl	_Z10initVectorPdS_l
.func  (.param .align 16 .b8 func_retval0[16]) __internal_trig_reduction_slowpathd
(
	.param .b64 __internal_trig_reduction_slowpathd_param_0
)
;
.global .align 8 .b8 __cudart_i2opi_d[144] = {8, 93, 141, 31, 177, 95, 251, 107, 234, 146, 82, 138, 247, 57, 7, 61, 123, 241, 229, 235, 199, 186, 39, 117, 45, 234, 95, 158, 102, 63, 70, 79, 183, 9, 203, 39, 207, 126, 54, 109, 31, 109, 10, 90, 139, 17, 47, 239, 15, 152, 5, 222, 255, 151, 248, 31, 59, 40, 249, 189, 139, 95, 132, 156, 244, 57, 83, 131, 57, 214, 145, 57, 65, 126, 95, 180, 38, 112, 156, 233, 132, 68, 187, 46, 245, 53, 130, 232, 62, 167, 41, 177, 28, 235, 29, 254, 28, 146, 209, 9, 234, 46, 73, 6, 224, 210, 77, 66, 58, 110, 36, 183, 97, 197, 187, 222, 171, 99, 81, 254, 65, 144, 67, 60, 153, 149, 98, 219, 192, 221, 52, 245, 209, 87, 39, 252, 41, 21, 68, 78, 110, 131, 249, 162};
.global .align 16 .b8 __cudart_sin_cos_coeffs[128] = {70, 210, 176, 44, 241, 229, 90, 190, 146, 227, 172, 105, 227, 29, 199, 62, 161, 98, 219, 25, 160, 1, 42, 191, 24, 8, 17, 17, 17, 17, 129, 63, 84, 85, 85, 85, 85, 85, 197, 191, 0, 0, 0, 0, 0, 0, 0, 0, 0, 0, 0, 0, 0, 0, 0, 0, 100, 129, 253, 32, 131, 255, 168, 189, 40, 133, 239, 193, 167, 238, 33, 62, 217, 230, 6, 142, 79, 126, 146, 190, 233, 188, 221, 25, 160, 1, 250, 62, 71, 93, 193, 22, 108, 193, 86, 191, 81, 85, 85, 85, 85, 85, 165, 63, 0, 0, 0, 0, 0, 0, 224, 191, 0, 0, 0, 0, 0, 0, 240, 63};

.visible .entry _Z10initVectorPdS_l(
	.param .u64 .ptr .align 1 _Z10initVectorPdS_l_param_0,
	.param .u64 .ptr .align 1 _Z10initVectorPdS_l_param_1,
	.param .u64 _Z10initVectorPdS_l_param_2
)
{
	.reg .pred 	%p<11>;
	.reg .b32 	%r<31>;
	.reg .b64 	%rd<22>;
	.reg .b64 	%fd<70>;

	ld.param.u64 	%rd6, [_Z10initVectorPdS_l_param_0];
	ld.param.u64 	%rd7, [_Z10initVectorPdS_l_param_1];
	ld.param.u64 	%rd8, [_Z10initVectorPdS_l_param_2];
	mov.u32 	%r14, %tid.x;
	mov.u32 	%r15, %ctaid.x;
	mov.u32 	%r1, %ntid.x;
	mad.lo.s32 	%r27, %r15, %r1, %r14;
	cvt.s64.s32 	%rd21, %r27;
	setp.le.s64 	%p1, %rd8, %rd21;
	@%p1 bra 	$L__BB0_12;
	cvt.rn.f64.s64 	%fd1, %rd8;
	mov.u32 	%r16, %nctaid.x;
	mul.lo.s32 	%r3, %r1, %r16;
	cvta.to.global.u64 	%rd2, %rd6;
	cvta.to.global.u64 	%rd3, %rd7;
	mov.u64 	%rd11, __cudart_sin_cos_coeffs;
$L__BB0_2:
	cvt.rn.f64.s32 	%fd13, %r27;
	mul.f64 	%fd14, %fd13, 0d401921FB54442D18;
	div.rn.f64 	%fd2, %fd14, %fd1;
	abs.f64 	%fd3, %fd2;
	setp.neu.f64 	%p2, %fd3, 0d7FF0000000000000;
	@%p2 bra 	$L__BB0_4;
	mov.f64 	%fd20, 0d0000000000000000;
	mul.rn.f64 	%fd68, %fd2, %fd20;
	mov.b32 	%r29, 1;
	bra.uni 	$L__BB0_7;
$L__BB0_4:
	mul.f64 	%fd15, %fd2, 0d3FE45F306DC9C883;
	cvt.rni.s32.f64 	%r28, %fd15;
	cvt.rn.f64.s32 	%fd16, %r28;
	fma.rn.f64 	%fd17, %fd16, 0dBFF921FB54442D18, %fd2;
	fma.rn.f64 	%fd18, %fd16, 0dBC91A62633145C00, %fd17;
	fma.rn.f64 	%fd68, %fd16, 0dB97B839A252049C0, %fd18;
	setp.ltu.f64 	%p3, %fd3, 0d41E0000000000000;
	@%p3 bra 	$L__BB0_6;
	{ // callseq 0, 0
	.param .b64 param0;
	st.param.f64 	[param0], %fd2;
	.param .align 16 .b8 retval0[16];
	call.uni (retval0), 
	__internal_trig_reduction_slowpathd, 
	(
	param0
	);
	ld.param.f64 	%fd68, [retval0];
	ld.param.b32 	%r28, [retval0+8];
	} // callseq 0
$L__BB0_6:
	add.s32 	%r29, %r28, 1;
$L__BB0_7:
	setp.neu.f64 	%p4, %fd3, 0d7FF0000000000000;
	shl.b32 	%r19, %r29, 6;
	cvt.u64.u32 	%rd9, %r19;
	and.b64  	%rd10, %rd9, 64;
	add.s64 	%rd12, %rd11, %rd10;
	mul.rn.f64 	%fd21, %fd68, %fd68;
	and.b32  	%r20, %r29, 1;
	setp.eq.b32 	%p5, %r20, 1;
	selp.f64 	%fd22, 0dBDA8FF8320FD8164, 0d3DE5DB65F9785EBA, %p5;
	ld.global.nc.v2.f64 	{%fd23, %fd24}, [%rd12];
	fma.rn.f64 	%fd25, %fd22, %fd21, %fd23;
	fma.rn.f64 	%fd26, %fd25, %fd21, %fd24;
	ld.global.nc.v2.f64 	{%fd27, %fd28}, [%rd12+16];
	fma.rn.f64 	%fd29, %fd26, %fd21, %fd27;
	fma.rn.f64 	%fd30, %fd29, %fd21, %fd28;
	ld.global.nc.v2.f64 	{%fd31, %fd32}, [%rd12+32];
	fma.rn.f64 	%fd33, %fd30, %fd21, %fd31;
	fma.rn.f64 	%fd34, %fd33, %fd21, %fd32;
	fma.rn.f64 	%fd35, %fd34, %fd68, %fd68;
	fma.rn.f64 	%fd36, %fd34, %fd21, 0d3FF0000000000000;
	selp.f64 	%fd37, %fd36, %fd35, %p5;
	and.b32  	%r21, %r29, 2;
	setp.eq.s32 	%p6, %r21, 0;
	mov.f64 	%fd38, 0d0000000000000000;
	sub.f64 	%fd39, %fd38, %fd37;
	selp.f64 	%fd40, %fd37, %fd39, %p6;
	shl.b64 	%rd13, %rd21, 3;
	add.s64 	%rd14, %rd2, %rd13;
	st.global.f64 	[%rd14], %fd40;
	@%p4 bra 	$L__BB0_9;
	mov.f64 	%fd46, 0d0000000000000000;
	mul.rn.f64 	%fd69, %fd2, %fd46;
	mov.b32 	%r30, 0;
	bra.uni 	$L__BB0_11;
$L__BB0_9:
	mul.f64 	%fd41, %fd2, 0d3FE45F306DC9C883;
	cvt.rni.s32.f64 	%r30, %fd41;
	cvt.rn.f64.s32 	%fd42, %r30;
	fma.rn.f64 	%fd43, %fd42, 0dBFF921FB54442D18, %fd2;
	fma.rn.f64 	%fd44, %fd42, 0dBC91A62633145C00, %fd43;
	fma.rn.f64 	%fd69, %fd42, 0dB97B839A252049C0, %fd44;
	setp.ltu.f64 	%p7, %fd3, 0d41E0000000000000;
	@%p7 bra 	$L__BB0_11;
	{ // callseq 1, 0
	.param .b64 param0;
	st.param.f64 	[param0], %fd2;
	.param .align 16 .b8 retval0[16];
	call.uni (retval0), 
	__internal_trig_reduction_slowpathd, 
	(
	param0
	);
	ld.param.f64 	%fd69, [retval0];
	ld.param.b32 	%r30, [retval0+8];
	} // callseq 1
$L__BB0_11:
	shl.b32 	%r24, %r30, 6;
	cvt.u64.u32 	%rd15, %r24;
	and.b64  	%rd16, %rd15, 64;
	mov.u64 	%rd17, __cudart_sin_cos_coeffs;
	add.s64 	%rd18, %rd17, %rd16;
	mul.rn.f64 	%fd47, %fd69, %fd69;
	and.b32  	%r25, %r30, 1;
	setp.eq.b32 	%p8, %r25, 1;
	selp.f64 	%fd48, 0dBDA8FF8320FD8164, 0d3DE5DB65F9785EBA, %p8;
	ld.global.nc.v2.f64 	{%fd49, %fd50}, [%rd18];
	fma.rn.f64 	%fd51, %fd48, %fd47, %fd49;
	fma.rn.f64 	%fd52, %fd51, %fd47, %fd50;
	ld.global.nc.v2.f64 	{%fd53, %fd54}, [%rd18+16];
	fma.rn.f64 	%fd55, %fd52, %fd47, %fd53;
	fma.rn.f64 	%fd56, %fd55, %fd47, %fd54;
	ld.global.nc.v2.f64 	{%fd57, %fd58}, [%rd18+32];
	fma.rn.f64 	%fd59, %fd56, %fd47, %fd57;
	fma.rn.f64 	%fd60, %fd59, %fd47, %fd58;
	fma.rn.f64 	%fd61, %fd60, %fd69, %fd69;
	fma.rn.f64 	%fd62, %fd60, %fd47, 0d3FF0000000000000;
	selp.f64 	%fd63, %fd62, %fd61, %p8;
	and.b32  	%r26, %r30, 2;
	setp.eq.s32 	%p9, %r26, 0;
	mov.f64 	%fd64, 0d0000000000000000;
	sub.f64 	%fd65, %fd64, %fd63;
	selp.f64 	%fd66, %fd63, %fd65, %p9;
	add.s64 	%rd20, %rd3, %rd13;
	st.global.f64 	[%rd20], %fd66;
	add.s32 	%r27, %r27, %r3;
	cvt.s64.s32 	%rd21, %r27;
	setp.gt.s64 	%p10, %rd8, %rd21;
	@%p10 bra 	$L__BB0_2;
$L__BB0_12:
	ret;

}
	// .globl	_Z19elementwiseMultVectPdS_l
.visible .entry _Z19elementwiseMultVectPdS_l(
	.param .u64 .ptr .align 1 _Z19elementwiseMultVectPdS_l_param_0,
	.param .u64 .ptr .align 1 _Z19elementwiseMultVectPdS_l_param_1,
	.param .u64 _Z19elementwiseMultVectPdS_l_param_2
)
{
	.reg .pred 	%p<3>;
	.reg .b32 	%r<10>;
	.reg .b64 	%rd<13>;
	.reg .b64 	%fd<4>;

	ld.param.u64 	%rd6, [_Z19elementwiseMultVectPdS_l_param_0];
	ld.param.u64 	%rd7, [_Z19elementwiseMultVectPdS_l_param_1];
	ld.param.u64 	%rd8, [_Z19elementwiseMultVectPdS_l_param_2];
	mov.u32 	%r6, %tid.x;
	mov.u32 	%r7, %ctaid.x;
	mov.u32 	%r1, %ntid.x;
	mad.lo.s32 	%r9, %r7, %r1, %r6;
	cvt.s64.s32 	%rd12, %r9;
	setp.le.s64 	%p1, %rd8, %rd12;
	@%p1 bra 	$L__BB1_3;
	mov.u32 	%r8, %nctaid.x;
	mul.lo.s32 	%r3, %r1, %r8;
	cvta.to.global.u64 	%rd2, %rd6;
	cvta.to.global.u64 	%rd3, %rd7;
$L__BB1_2:
	shl.b64 	%rd9, %rd12, 3;
	add.s64 	%rd10, %rd2, %rd9;
	ld.global.f64 	%fd1, [%rd10];
	add.s64 	%rd11, %rd3, %rd9;
	ld.global.f64 	%fd2, [%rd11];
	mul.f64 	%fd3, %fd1, %fd2;
	st.global.f64 	[%rd10], %fd3;
	add.s32 	%r9, %r9, %r3;
	cvt.s64.s32 	%rd12, %r9;
	setp.gt.s64 	%p2, %rd8, %rd12;
	@%p2 bra 	$L__BB1_2;
$L__BB1_3:
	ret;

}
	// .globl	_Z24sum_reduction_kernel_extPdl
.visible .entry _Z24sum_reduction_kernel_extPdl(
	.param .u64 .ptr .align 1 _Z24sum_reduction_kernel_extPdl_param_0,
	.param .u64 _Z24sum_reduction_kernel_extPdl_param_1
)
{
	.reg .pred 	%p<4>;
	.reg .b32 	%r<10>;
	.reg .b64 	%rd<14>;
	.reg .b64 	%fd<7>;

	ld.param.u64 	%rd6, [_Z24sum_reduction_kernel_extPdl_param_0];
	ld.param.u64 	%rd7, [_Z24sum_reduction_kernel_extPdl_param_1];
	mov.u32 	%r6, %tid.x;
	mov.u32 	%r7, %ctaid.x;
	mov.u32 	%r1, %ntid.x;
	mad.lo.s32 	%r9, %r7, %r1, %r6;
	cvt.rn.f64.s64 	%fd1, %rd7;
	mul.f64 	%fd2, %fd1, 0d3FE0000000000000;
	cvt.rpi.f64.f64 	%fd3, %fd2;
	cvt.rzi.s64.f64 	%rd1, %fd3;
	cvt.s64.s32 	%rd13, %r9;
	setp.le.s64 	%p1, %rd7, %rd13;
	@%p1 bra 	$L__BB2_5;
	mov.u32 	%r8, %nctaid.x;
	mul.lo.s32 	%r3, %r1, %r8;
	cvta.to.global.u64 	%rd3, %rd6;
	shl.b64 	%rd11, %rd1, 3;
$L__BB2_2:
	add.s64 	%rd8, %rd13, %rd1;
	setp.ge.s64 	%p2, %rd8, %rd7;
	@%p2 bra 	$L__BB2_4;
	shl.b64 	%rd9, %rd13, 3;
	add.s64 	%rd10, %rd3, %rd9;
	ld.global.f64 	%fd4, [%rd10];
	add.s64 	%rd12, %rd10, %rd11;
	ld.global.f64 	%fd5, [%rd12];
	add.f64 	%fd6, %fd4, %fd5;
	st.global.f64 	[%rd10], %fd6;
$L__BB2_4:
	add.s32 	%r9, %r9, %r3;
	cvt.s64.s32 	%rd13, %r9;
	setp.gt.s64 	%p3, %rd7, %rd13;
	@%p3 bra 	$L__BB2_2;
$L__BB2_5:
	ret;

}
.func  (.param .align 16 .b8 func_retval0[16]) __internal_trig_reduction_slowpathd(
	.param .b64 __internal_trig_reduction_slowpathd_param_0
)
{
	.local .align 8 .b8 	__local_depot3[40];
	.reg .b64 	%SP;
	.reg .b64 	%SPL;
	.reg .pred 	%p<10>;
	.reg .b32 	%r<47>;
	.reg .b64 	%rd<74>;
	.reg .b64 	%fd<5>;

	mov.u64 	%SPL, __local_depot3;
	ld.param.f64 	%fd4, [__internal_trig_reduction_slowpathd_param_0];
	add.u64 	%rd1, %SPL, 0;
	{
	.reg .b32 %temp; 
	mov.b64 	{%temp, %r1}, %fd4;
	}
	shr.u32 	%r2, %r1, 20;
	and.b32  	%r3, %r2, 2047;
	setp.eq.s32 	%p1, %r3, 2047;
	mov.b32 	%r46, 0;
	@%p1 bra 	$L__BB3_9;
	add.s32 	%r20, %r3, -1024;
	mov.b64 	%rd20, %fd4;
	shl.b64 	%rd2, %rd20, 11;
	shr.u32 	%r4, %r20, 6;
	sub.s32 	%r45, 15, %r4;
	sub.s32 	%r21, 19, %r4;
	setp.lt.u32 	%p2, %r20, 128;
	selp.b32 	%r6, 18, %r21, %p2;
	setp.ge.s32 	%p3, %r45, %r6;
	mov.b64 	%rd70, 0;
	@%p3 bra 	$L__BB3_4;
	add.s32 	%r23, %r6, %r4;
	neg.s32 	%r43, %r23;
	or.b64  	%rd3, %rd2, -9223372036854775808;
	mov.b64 	%rd70, 0;
	mov.b32 	%r42, 0;
	mov.u64 	%rd25, __cudart_i2opi_d;
	mov.u32 	%r44, %r45;
$L__BB3_3:
	.pragma "nounroll";
	mul.wide.s32 	%rd22, %r42, 8;
	add.s64 	%rd23, %rd1, %rd22;
	mul.wide.s32 	%rd24, %r44, 8;
	add.s64 	%rd26, %rd25, %rd24;
	ld.global.nc.u64 	%rd27, [%rd26];
	{
	.reg .u32 %r0, %r1, %r2, %r3, %alo, %ahi, %blo, %bhi, %clo, %chi;
	mov.b64 	{%alo,%ahi}, %rd27;
	mov.b64 	{%blo,%bhi}, %rd3;
	mov.b64 	{%clo,%chi}, %rd70;
	mad.lo.cc.u32 	%r0, %alo, %blo, %clo;
	madc.hi.cc.u32 	%r1, %alo, %blo, %chi;
	madc.hi.u32 	%r2, %alo, %bhi, 0;
	mad.lo.cc.u32 	%r1, %alo, %bhi, %r1;
	madc.hi.cc.u32 	%r2, %ahi, %blo, %r2;
	madc.hi.u32 	%r3, %ahi, %bhi, 0;
	mad.lo.cc.u32 	%r1, %ahi, %blo, %r1;
	madc.lo.cc.u32 	%r2, %ahi, %bhi, %r2;
	addc.u32 	%r3, %r3, 0;
	mov.b64 	%rd28, {%r0,%r1};
	mov.b64 	%rd70, {%r2,%r3};
	}
	st.local.u64 	[%rd23], %rd28;
	add.s32 	%r44, %r44, 1;
	add.s32 	%r43, %r43, 1;
	add.s32 	%r42, %r42, 1;
	setp.ne.s32 	%p4, %r43, -15;
	mov.u32 	%r45, %r6;
	@%p4 bra 	$L__BB3_3;
$L__BB3_4:
	cvt.s64.s32 	%rd29, %r45;
	cvt.u64.u32 	%rd30, %r4;
	add.s64 	%rd31, %rd30, %rd29;
	shl.b64 	%rd32, %rd31, 3;
	add.s64 	%rd33, %rd1, %rd32;
	st.local.u64 	[%rd33+-120], %rd70;
	and.b32  	%r15, %r2, 63;
	ld.local.u64 	%rd72, [%rd1+16];
	ld.local.u64 	%rd71, [%rd1+24];
	setp.eq.s32 	%p5, %r15, 0;
	@%p5 bra 	$L__BB3_6;
	shl.b64 	%rd34, %rd71, %r15;
	shr.u64 	%rd35, %rd72, 1;
	xor.b32  	%r24, %r15, 63;
	shr.u64 	%rd36, %rd35, %r24;
	or.b64  	%rd71, %rd34, %rd36;
	ld.local.u64 	%rd37, [%rd1+8];
	shl.b64 	%rd38, %rd72, %r15;
	shr.u64 	%rd39, %rd37, 1;
	shr.u64 	%rd40, %rd39, %r24;
	or.b64  	%rd72, %rd38, %rd40;
$L__BB3_6:
	and.b32  	%r25, %r1, -2147483648;
	shr.u64 	%rd41, %rd71, 62;
	cvt.u32.u64 	%r26, %rd41;
	mov.b64 	{%r27, %r28}, %rd71;
	mov.b64 	{%r29, %r30}, %rd72;
	shf.l.wrap.b32 	%r31, %r30, %r27, 2;
	shf.l.wrap.b32 	%r32, %r27, %r28, 2;
	mov.b64 	%rd42, {%r31, %r32};
	shl.b64 	%rd43, %rd72, 2;
	shr.u64 	%rd44, %rd42, 63;
	cvt.u32.u64 	%r33, %rd44;
	add.s32 	%r34, %r33, %r26;
	setp.eq.s32 	%p6, %r25, 0;
	neg.s32 	%r35, %r34;
	selp.b32 	%r46, %r34, %r35, %p6;
	setp.gt.s64 	%p7, %rd42, -1;
	mov.b64 	%rd45, 0;
	{
	.reg .u32 %r0, %r1, %r2, %r3, %a0, %a1, %a2, %a3, %b0, %b1, %b2, %b3;
	mov.b64 	{%a0,%a1}, %rd45;
	mov.b64 	{%a2,%a3}, %rd45;
	mov.b64 	{%b0,%b1}, %rd43;
	mov.b64 	{%b2,%b3}, %rd42;
	sub.cc.u32 	%r0, %a0, %b0;
	subc.cc.u32 	%r1, %a1, %b1;
	subc.cc.u32 	%r2, %a2, %b2;
	subc.u32 	%r3, %a3, %b3;
	mov.b64 	%rd46, {%r0,%r1};
	mov.b64 	%rd47, {%r2,%r3};
	}
	xor.b32  	%r36, %r25, -2147483648;
	selp.b64 	%rd73, %rd42, %rd47, %p7;
	selp.b64 	%rd14, %rd43, %rd46, %p7;
	selp.b32 	%r17, %r25, %r36, %p7;
	clz.b64 	%r37, %rd73;
	cvt.u64.u32 	%rd15, %r37;
	setp.eq.s32 	%p8, %r37, 0;
	@%p8 bra 	$L__BB3_8;
	cvt.u32.u64 	%r38, %rd15;
	and.b32  	%r39, %r38, 63;
	shl.b64 	%rd48, %rd73, %r39;
	shr.u64 	%rd49, %rd14, 1;
	not.b32 	%r40, %r38;
	and.b32  	%r41, %r40, 63;
	shr.u64 	%rd50, %rd49, %r41;
	or.b64  	%rd73, %rd48, %rd50;
$L__BB3_8:
	mov.b64 	%rd51, -3958705157555305931;
	{
	.reg .u32 %r0, %r1, %r2, %r3, %alo, %ahi, %blo, %bhi;
	mov.b64 	{%alo,%ahi}, %rd73;
	mov.b64 	{%blo,%bhi}, %rd51;
	mul.lo.u32 	%r0, %alo, %blo;
	mul.hi.u32 	%r1, %alo, %blo;
	mad.lo.cc.u32 	%r1, %alo, %bhi, %r1;
	madc.hi.u32 	%r2, %alo, %bhi, 0;
	mad.lo.cc.u32 	%r1, %ahi, %blo, %r1;
	madc.hi.cc.u32 	%r2, %ahi, %blo, %r2;
	madc.hi.u32 	%r3, %ahi, %bhi, 0;
	mad.lo.cc.u32 	%r2, %ahi, %bhi, %r2;
	addc.u32 	%r3, %r3, 0;
	mov.b64 	%rd52, {%r0,%r1};
	mov.b64 	%rd53, {%r2,%r3};
	}
	setp.gt.s64 	%p9, %rd53, 0;
	{
	.reg .u32 %r0, %r1, %r2, %r3, %a0, %a1, %a2, %a3, %b0, %b1, %b2, %b3;
	mov.b64 	{%a0,%a1}, %rd52;
	mov.b64 	{%a2,%a3}, %rd53;
	mov.b64 	{%b0,%b1}, %rd52;
	mov.b64 	{%b2,%b3}, %rd53;
	add.cc.u32 	%r0, %a0, %b0;
	addc.cc.u32 	%r1, %a1, %b1;
	addc.cc.u32 	%r2, %a2, %b2;
	addc.u32 	%r3, %a3, %b3;
	mov.b64 	%rd54, {%r0,%r1};
	mov.b64 	%rd55, {%r2,%r3};
	}
	selp.b64 	%rd56, %rd55, %rd53, %p9;
	selp.s64 	%rd57, -1, 0, %p9;
	sub.s64 	%rd58, %rd57, %rd15;
	cvt.u64.u32 	%rd59, %r17;
	shl.b64 	%rd60, %rd59, 32;
	add.s64 	%rd61, %rd56, 1;
	shr.u64 	%rd62, %rd61, 10;
	add.s64 	%rd63, %rd62, 1;
	shr.u64 	%rd64, %rd63, 1;
	shl.b64 	%rd65, %rd58, 52;
	add.s64 	%rd66, %rd65, %rd64;
	add.s64 	%rd67, %rd66, 4602678819172646912;
	or.b64  	%rd68, %rd67, %rd60;
	mov.b64 	%fd4, %rd68;
$L__BB3_9:
	st.param.f64 	[func_retval0], %fd4;
	st.param.b32 	[func_retval0+8], %r46;
	ret;

}


// ===== COMPILED SASS (sm_100) =====

	.target	sm_100

	.elftype	@"ET_EXEC"


//--------------------- .note.nv.tkinfo           --------------------------
	.section	.note.nv.tkinfo,"",@"SHT_NOTE"
	.sectionflags	@"SHF_NOTE_NV_TKINFO"
	.tkinfo
        /*0018*/ 	.word	0x00000002
        /*0030*/ 	.string	""
        /*0030*/ 	.string	"ptxas"
        /*0030*/ 	.string	"Cuda compilation tools, release 13.0, V13.0.88"
        /*0030*/ 	.string	"Build cuda_13.0.r13.0/compiler.36424714_0"
        /*0030*/ 	.string	"-arch sm_100 -m 64 "



//--------------------- .note.nv.cuinfo           --------------------------
	.section	.note.nv.cuinfo,"",@"SHT_NOTE"
	.sectionflags	@"SHF_NOTE_NV_CUINFO"
        /*0018*/ 	.short	0x0002
        /*001a*/ 	.short	0x0064
        /*001c*/ 	.short	0x0082
	.zero		2


//--------------------- .nv.info                  --------------------------
	.section	.nv.info,"",@"SHT_CUDA_INFO"
	.align	4


	//----- nvinfo : EIATTR_REGCOUNT
	.align		4
        /*0000*/ 	.byte	0x04, 0x2f
        /*0002*/ 	.short	(.L_3 - .L_2)
	.align		4
.L_2:
        /*0004*/ 	.word	index@(_Z10initVectorPdS_l)
        /*0008*/ 	.word	0x00000020


	//----- nvinfo : EIATTR_FRAME_SIZE
	.align		4
.L_3:
        /*000c*/ 	.byte	0x04, 0x11
        /*000e*/ 	.short	(.L_5 - .L_4)
	.align		4
.L_4:
        /*0010*/ 	.word	index@($_Z10initVectorPdS_l$__internal_trig_reduction_slowpathd)
        /*0014*/ 	.word	0x00000028


	//----- nvinfo : EIATTR_FRAME_SIZE
	.align		4
.L_5:
        /*0018*/ 	.byte	0x04, 0x11
        /*001a*/ 	.short	(.L_7 - .L_6)
	.align		4
.L_6:
        /*001c*/ 	.word	index@($__internal_0_$__cuda_sm20_div_rn_f64_full)
        /*0020*/ 	.word	0x00000028


	//----- nvinfo : EIATTR_FRAME_SIZE
	.align		4
.L_7:
        /*0024*/ 	.byte	0x04, 0x11
        /*0026*/ 	.short	(.L_9 - .L_8)
	.align		4
.L_8:
        /*0028*/ 	.word	index@(_Z10initVectorPdS_l)
        /*002c*/ 	.word	0x00000028


	//----- nvinfo : EIATTR_REGCOUNT
	.align		4
.L_9:
        /*0030*/ 	.byte	0x04, 0x2f
        /*0032*/ 	.short	(.L_11 - .L_10)
	.align		4
.L_10:
        /*0034*/ 	.word	index@(_Z19elementwiseMultVectPdS_l)
        /*0038*/ 	.word	0x0000000e


	//----- nvinfo : EIATTR_FRAME_SIZE
	.align		4
.L_11:
        /*003c*/ 	.byte	0x04, 0x11
        /*003e*/ 	.short	(.L_13 - .L_12)
	.align		4
.L_12:
        /*0040*/ 	.word	index@(_Z19elementwiseMultVectPdS_l)
        /*0044*/ 	.word	0x00000000


	//----- nvinfo : EIATTR_REGCOUNT
	.align		4
.L_13:
        /*0048*/ 	.byte	0x04, 0x2f
        /*004a*/ 	.short	(.L_15 - .L_14)
	.align		4
.L_14:
        /*004c*/ 	.word	index@(_Z24sum_reduction_kernel_extPdl)
        /*0050*/ 	.word	0x00000012


	//----- nvinfo : EIATTR_FRAME_SIZE
	.align		4
.L_15:
        /*0054*/ 	.byte	0x04, 0x11
        /*0056*/ 	.short	(.L_17 - .L_16)
	.align		4
.L_16:
        /*0058*/ 	.word	index@(_Z24sum_reduction_kernel_extPdl)
        /*005c*/ 	.word	0x00000000


	//----- nvinfo : EIATTR_MIN_STACK_SIZE
	.align		4
.L_17:
        /*0060*/ 	.byte	0x04, 0x12
        /*0062*/ 	.short	(.L_19 - .L_18)
	.align		4
.L_18:
        /*0064*/ 	.word	index@(_Z24sum_reduction_kernel_extPdl)
        /*0068*/ 	.word	0x00000000


	//----- nvinfo : EIATTR_MIN_STACK_SIZE
	.align		4
.L_19:
        /*006c*/ 	.byte	0x04, 0x12
        /*006e*/ 	.short	(.L_21 - .L_20)
	.align		4
.L_20:
        /*0070*/ 	.word	index@(_Z19elementwiseMultVectPdS_l)
        /*0074*/ 	.word	0x00000000


	//----- nvinfo : EIATTR_MIN_STACK_SIZE
	.align		4
.L_21:
        /*0078*/ 	.byte	0x04, 0x12
        /*007a*/ 	.short	(.L_23 - .L_22)
	.align		4
.L_22:
        /*007c*/ 	.word	index@(_Z10initVectorPdS_l)
        /*0080*/ 	.word	0x00000028
.L_23:


//--------------------- .nv.compat                --------------------------
	.section	.nv.compat,"",@"SHT_CUDA_COMPAT_INFO"
	.align	4
        /*0000*/ 	.byte	0x02, 0x09, 0x00, 0x00, 0x02, 0x02, 0x01, 0x00, 0x02, 0x05, 0x05, 0x00, 0x03, 0x07, 0x01, 0x01
        /*0010*/ 	.byte	0x02, 0x03, 0x00, 0x00, 0x02, 0x06, 0x01, 0x00, 0x04, 0x0b, 0x08, 0x00, 0x01, 0x00, 0x00, 0x00
        /*0020*/ 	.byte	0x00, 0x00, 0x00, 0x00


//--------------------- .nv.info._Z24sum_reduction_kernel_extPdl --------------------------
	.section	.nv.info._Z24sum_reduction_kernel_extPdl,"",@"SHT_CUDA_INFO"
	.sectionflags	@""
	.align	4


	//----- nvinfo : EIATTR_CUDA_API_VERSION
	.align		4
        /*0000*/ 	.byte	0x04, 0x37
        /*0002*/ 	.short	(.L_25 - .L_24)
.L_24:
        /*0004*/ 	.word	0x00000082


	//----- nvinfo : EIATTR_KPARAM_INFO
	.align		4
.L_25:
        /*0008*/ 	.byte	0x04, 0x17
        /*000a*/ 	.short	(.L_27 - .L_26)
.L_26:
        /*000c*/ 	.word	0x00000000
        /*0010*/ 	.short	0x0001
        /*0012*/ 	.short	0x0008
        /*0014*/ 	.byte	0x00, 0xf0, 0x21, 0x00


	//----- nvinfo : EIATTR_KPARAM_INFO
	.align		4
.L_27:
        /*0018*/ 	.byte	0x04, 0x17
        /*001a*/ 	.short	(.L_29 - .L_28)
.L_28:
        /*001c*/ 	.word	0x00000000
        /*0020*/ 	.short	0x0000
        /*0022*/ 	.short	0x0000
        /*0024*/ 	.byte	0x00, 0xf5, 0x21, 0x00


	//----- nvinfo : EIATTR_SPARSE_MMA_MASK
	.align		4
.L_29:
        /*0028*/ 	.byte	0x03, 0x50
        /*002a*/ 	.short	0x0000


	//----- nvinfo : EIATTR_MAXREG_COUNT
	.align		4
        /*002c*/ 	.byte	0x03, 0x1b
        /*002e*/ 	.short	0x00ff


	//----- nvinfo : EIATTR_MERCURY_ISA_VERSION
	.align		4
        /*0030*/ 	.byte	0x03, 0x5f
        /*0032*/ 	.short	0x0101


	//----- nvinfo : EIATTR_VRC_CTA_INIT_COUNT
	.align		4
        /*0034*/ 	.byte	0x02, 0x4a
	.zero		1
	.zero		1


	//----- nvinfo : EIATTR_EXIT_INSTR_OFFSETS
	.align		4
        /*0038*/ 	.byte	0x04, 0x1c
        /*003a*/ 	.short	(.L_31 - .L_30)


	//   ....[0]....
.L_30:
        /*003c*/ 	.word	0x00000090


	//   ....[1]....
        /*0040*/ 	.word	0x00000280


	//----- nvinfo : EIATTR_CRS_STACK_SIZE
	.align		4
.L_31:
        /*0044*/ 	.byte	0x04, 0x1e
        /*0046*/ 	.short	(.L_33 - .L_32)
.L_32:
        /*0048*/ 	.word	0x00000000


	//----- nvinfo : EIATTR_CBANK_PARAM_SIZE
	.align		4
.L_33:
        /*004c*/ 	.byte	0x03, 0x19
        /*004e*/ 	.short	0x0010


	//----- nvinfo : EIATTR_PARAM_CBANK
	.align		4
        /*0050*/ 	.byte	0x04, 0x0a
        /*0052*/ 	.short	(.L_35 - .L_34)
	.align		4
.L_34:
        /*0054*/ 	.word	index@(.nv.constant0._Z24sum_reduction_kernel_extPdl)
        /*0058*/ 	.short	0x0380
        /*005a*/ 	.short	0x0010


	//----- nvinfo : EIATTR_SW_WAR
	.align		4
.L_35:
        /*005c*/ 	.byte	0x04, 0x36
        /*005e*/ 	.short	(.L_37 - .L_36)
.L_36:
        /*0060*/ 	.word	0x00000008
.L_37:


//--------------------- .nv.info._Z19elementwiseMultVectPdS_l --------------------------
	.section	.nv.info._Z19elementwiseMultVectPdS_l,"",@"SHT_CUDA_INFO"
	.sectionflags	@""
	.align	4


	//----- nvinfo : EIATTR_CUDA_API_VERSION
	.align		4
        /*0000*/ 	.byte	0x04, 0x37
        /*0002*/ 	.short	(.L_39 - .L_38)
.L_38:
        /*0004*/ 	.word	0x00000082


	//----- nvinfo : EIATTR_KPARAM_INFO
	.align		4
.L_39:
        /*0008*/ 	.byte	0x04, 0x17
        /*000a*/ 	.short	(.L_41 - .L_40)
.L_40:
        /*000c*/ 	.word	0x00000000
        /*0010*/ 	.short	0x0002
        /*0012*/ 	.short	0x0010
        /*0014*/ 	.byte	0x00, 0xf0, 0x21, 0x00


	//----- nvinfo : EIATTR_KPARAM_INFO
	.align		4
.L_41:
        /*0018*/ 	.byte	0x04, 0x17
        /*001a*/ 	.short	(.L_43 - .L_42)
.L_42:
        /*001c*/ 	.word	0x00000000
        /*0020*/ 	.short	0x0001
        /*0022*/ 	.short	0x0008
        /*0024*/ 	.byte	0x00, 0xf5, 0x21, 0x00


	//----- nvinfo : EIATTR_KPARAM_INFO
	.align		4
.L_43:
        /*0028*/ 	.byte	0x04, 0x17
        /*002a*/ 	.short	(.L_45 - .L_44)
.L_44:
        /*002c*/ 	.word	0x00000000
        /*0030*/ 	.short	0x0000
        /*0032*/ 	.short	0x0000
        /*0034*/ 	.byte	0x00, 0xf5, 0x21, 0x00


	//----- nvinfo : EIATTR_SPARSE_MMA_MASK
	.align		4
.L_45:
        /*0038*/ 	.byte	0x03, 0x50
        /*003a*/ 	.short	0x0000


	//----- nvinfo : EIATTR_MAXREG_COUNT
	.align		4
        /*003c*/ 	.byte	0x03, 0x1b
        /*003e*/ 	.short	0x00ff


	//----- nvinfo : EIATTR_MERCURY_ISA_VERSION
	.align		4
        /*0040*/ 	.byte	0x03, 0x5f
        /*0042*/ 	.short	0x0101


	//----- nvinfo : EIATTR_VRC_CTA_INIT_COUNT
	.align		4
        /*0044*/ 	.byte	0x02, 0x4a
	.zero		1
	.zero		1


	//----- nvinfo : EIATTR_EXIT_INSTR_OFFSETS
	.align		4
        /*0048*/ 	.byte	0x04, 0x1c
        /*004a*/ 	.short	(.L_47 - .L_46)


	//   ....[0]....
.L_46:
        /*004c*/ 	.word	0x00000090


	//   ....[1]....
        /*0050*/ 	.word	0x00000200


	//----- nvinfo : EIATTR_CRS_STACK_SIZE
	.align		4
.L_47:
        /*0054*/ 	.byte	0x04, 0x1e
        /*0056*/ 	.short	(.L_49 - .L_48)
.L_48:
        /*0058*/ 	.word	0x00000000


	//----- nvinfo : EIATTR_CBANK_PARAM_SIZE
	.align		4
.L_49:
        /*005c*/ 	.byte	0x03, 0x19
        /*005e*/ 	.short	0x0018


	//----- nvinfo : EIATTR_PARAM_CBANK
	.align		4
        /*0060*/ 	.byte	0x04, 0x0a
        /*0062*/ 	.short	(.L_51 - .L_50)
	.align		4
.L_50:
        /*0064*/ 	.word	index@(.nv.constant0._Z19elementwiseMultVectPdS_l)
        /*0068*/ 	.short	0x0380
        /*006a*/ 	.short	0x0018


	//----- nvinfo : EIATTR_SW_WAR
	.align		4
.L_51:
        /*006c*/ 	.byte	0x04, 0x36
        /*006e*/ 	.short	(.L_53 - .L_52)
.L_52:
        /*0070*/ 	.word	0x00000008
.L_53:


//--------------------- .nv.info._Z10initVectorPdS_l --------------------------
	.section	.nv.info._Z10initVectorPdS_l,"",@"SHT_CUDA_INFO"
	.sectionflags	@""
	.align	4


	//----- nvinfo : EIATTR_CUDA_API_VERSION
	.align		4
        /*0000*/ 	.byte	0x04, 0x37
        /*0002*/ 	.short	(.L_55 - .L_54)
.L_54:
        /*0004*/ 	.word	0x00000082


	//----- nvinfo : EIATTR_KPARAM_INFO
	.align		4
.L_55:
        /*0008*/ 	.byte	0x04, 0x17
        /*000a*/ 	.short	(.L_57 - .L_56)
.L_56:
        /*000c*/ 	.word	0x00000000
        /*0010*/ 	.short	0x0002
        /*0012*/ 	.short	0x0010
        /*0014*/ 	.byte	0x00, 0xf0, 0x21, 0x00


	//----- nvinfo : EIATTR_KPARAM_INFO
	.align		4
.L_57:
        /*0018*/ 	.byte	0x04, 0x17
        /*001a*/ 	.short	(.L_59 - .L_58)
.L_58:
        /*001c*/ 	.word	0x00000000
        /*0020*/ 	.short	0x0001
        /*0022*/ 	.short	0x0008
        /*0024*/ 	.byte	0x00, 0xf5, 0x21, 0x00


	//----- nvinfo : EIATTR_KPARAM_INFO
	.align		4
.L_59:
        /*0028*/ 	.byte	0x04, 0x17
        /*002a*/ 	.short	(.L_61 - .L_60)
.L_60:
        /*002c*/ 	.word	0x00000000
        /*0030*/ 	.short	0x0000
        /*0032*/ 	.short	0x0000
        /*0034*/ 	.byte	0x00, 0xf5, 0x21, 0x00


	//----- nvinfo : EIATTR_SPARSE_MMA_MASK
	.align		4
.L_61:
        /*0038*/ 	.byte	0x03, 0x50
        /*003a*/ 	.short	0x0000


	//----- nvinfo : EIATTR_MAXREG_COUNT
	.align		4
        /*003c*/ 	.byte	0x03, 0x1b
        /*003e*/ 	.short	0x00ff


	//----- nvinfo : EIATTR_MERCURY_ISA_VERSION
	.align		4
        /*0040*/ 	.byte	0x03, 0x5f
        /*0042*/ 	.short	0x0101


	//----- nvinfo : EIATTR_VRC_CTA_INIT_COUNT
	.align		4
        /*0044*/ 	.byte	0x02, 0x4a
	.zero		1
	.zero		1


	//----- nvinfo : EIATTR_EXIT_INSTR_OFFSETS
	.align		4
        /*0048*/ 	.byte	0x04, 0x1c
        /*004a*/ 	.short	(.L_63 - .L_62)


	//   ....[0]....
.L_62:
        /*004c*/ 	.word	0x000000a0


	//   ....[1]....
        /*0050*/ 	.word	0x00000ad0


	//----- nvinfo : EIATTR_CRS_STACK_SIZE
	.align		4
.L_63:
        /*0054*/ 	.byte	0x04, 0x1e
        /*0056*/ 	.short	(.L_65 - .L_64)
.L_64:
        /*0058*/ 	.word	0x00000000


	//----- nvinfo : EIATTR_CBANK_PARAM_SIZE
	.align		4
.L_65:
        /*005c*/ 	.byte	0x03, 0x19
        /*005e*/ 	.short	0x0018


	//----- nvinfo : EIATTR_PARAM_CBANK
	.align		4
        /*0060*/ 	.byte	0x04, 0x0a
        /*0062*/ 	.short	(.L_67 - .L_66)
	.align		4
.L_66:
        /*0064*/ 	.word	index@(.nv.constant0._Z10initVectorPdS_l)
        /*0068*/ 	.short	0x0380
        /*006a*/ 	.short	0x0018


	//----- nvinfo : EIATTR_SW_WAR
	.align		4
.L_67:
        /*006c*/ 	.byte	0x04, 0x36
        /*006e*/ 	.short	(.L_69 - .L_68)
.L_68:
        /*0070*/ 	.word	0x00000008
.L_69:


//--------------------- .nv.callgraph             --------------------------
	.section	.nv.callgraph,"",@"SHT_CUDA_CALLGRAPH"
	.align	4
	.sectionentsize	8
	.align		4
        /*0000*/ 	.word	0x00000000
	.align		4
        /*0004*/ 	.word	0xffffffff
	.align		4
        /*0008*/ 	.word	0x00000000
	.align		4
        /*000c*/ 	.word	0xfffffffe
	.align		4
        /*0010*/ 	.word	0x00000000
	.align		4
        /*0014*/ 	.word	0xfffffffd
	.align		4
        /*0018*/ 	.word	0x00000000
	.align		4
        /*001c*/ 	.word	0xfffffffc


//--------------------- .nv.constant4             --------------------------
	.section	.nv.constant4,"a",@progbits
	.align	8
	.align		8
.nv.constant4:
        /*0000*/ 	.dword	__cudart_i2opi_d
	.align		8
        /*0008*/ 	.dword	__cudart_sin_cos_coeffs


//--------------------- .text._Z24sum_reduction_kernel_extPdl --------------------------
	.section	.text._Z24sum_reduction_kernel_extPdl,"ax",@progbits
	.align	128
        .global         _Z24sum_reduction_kernel_extPdl
        .type           _Z24sum_reduction_kernel_extPdl,@function
        .size           _Z24sum_reduction_kernel_extPdl,(.L_x_28 - _Z24sum_reduction_kernel_extPdl)
        .other          _Z24sum_reduction_kernel_extPdl,@"STO_CUDA_ENTRY STV_DEFAULT"
_Z24sum_reduction_kernel_extPdl:
.text._Z24sum_reduction_kernel_extPdl:
[----:B------:R-:W-:Y:S01]  /*0000*/  LDC R1, c[0x0][0x37c] ;  /* 0x0000df00ff017b82 */ /* 0x000fe20000000800 */
[----:B------:R-:W0:Y:S07]  /*0010*/  S2R R0, SR_TID.X ;  /* 0x0000000000007919 */ /* 0x000e2e0000002100 */
[----:B------:R-:W0:Y:S01]  /*0020*/  S2UR UR4, SR_CTAID.X ;  /* 0x00000000000479c3 */ /* 0x000e220000002500 */
[----:B------:R-:W1:Y:S07]  /*0030*/  LDCU.64 UR6, c[0x0][0x388] ;  /* 0x00007100ff0677ac */ /* 0x000e6e0008000a00 */
[----:B------:R-:W0:Y:S02]  /*0040*/  LDC R11, c[0x0][0x360] ;  /* 0x0000d800ff0b7b82 */ /* 0x000e240000000800 */
[----:B0-----:R-:W-:-:S05]  /*0050*/  IMAD R0, R11, UR4, R0 ;  /* 0x000000040b007c24 */ /* 0x001fca000f8e0200 */
[----:B-1----:R-:W-:Y:S02]  /*0060*/  ISETP.GE.U32.AND P0, PT, R0, UR6, PT ;  /* 0x0000000600007c0c */ /* 0x002fe4000bf06070 */
[----:B------:R-:W-:-:S04]  /*0070*/  SHF.R.S32.HI R4, RZ, 0x1f, R0 ;  /* 0x0000001fff047819 */ /* 0x000fc80000011400 */
[----:B------:R-:W-:-:S13]  /*0080*/  ISETP.GE.AND.EX P0, PT, R4, UR7, PT, P0 ;  /* 0x0000000704007c0c */ /* 0x000fda000bf06300 */
[----:B------:R-:W-:Y:S05]  /*0090*/  @P0 EXIT ;  /* 0x000000000000094d */ /* 0x000fea0003800000 */
[----:B------:R-:W0:Y:S01]  /*00a0*/  LDCU.64 UR4, c[0x0][0x388] ;  /* 0x00007100ff0477ac */ /* 0x000e220008000a00 */
[----:B------:R-:W-:Y:S02]  /*00b0*/  IMAD.MOV.U32 R10, RZ, RZ, R4 ;  /* 0x000000ffff0a7224 */ /* 0x000fe400078e0004 */
[----:B------:R-:W-:Y:S01]  /*00c0*/  IMAD.MOV.U32 R15, RZ, RZ, R0 ;  /* 0x000000ffff0f7224 */ /* 0x000fe200078e0000 */
[----:B------:R-:W1:Y:S01]  /*00d0*/  LDCU.64 UR6, c[0x0][0x358] ;  /* 0x00006b00ff0677ac */ /* 0x000e620008000a00 */
[----:B------:R-:W2:Y:S01]  /*00e0*/  LDCU.64 UR8, c[0x0][0x388] ;  /* 0x00007100ff0877ac */ /* 0x000ea20008000a00 */
[----:B0-----:R-:W0:Y:S01]  /*00f0*/  I2F.F64.S64 R2, UR4 ;  /* 0x0000000400027d12 */ /* 0x001e220008301c00 */
[----:B------:R-:W3:Y:S01]  /*0100*/  LDCU UR4, c[0x0][0x370] ;  /* 0x00006e00ff0477ac */ /* 0x000ee20008000800 */
[----:B0-----:R-:W-:Y:S01]  /*0110*/  DMUL R2, R2, 0.5 ;  /* 0x3fe0000002027828 */ /* 0x001fe20000000000 */
[----:B---3--:R-:W-:-:S09]  /*0120*/  IMAD R11, R11, UR4, RZ ;  /* 0x000000040b0b7c24 */ /* 0x008fd2000f8e02ff */
[----:B------:R-:W0:Y:S02]  /*0130*/  F2I.S64.F64.CEIL R2, R2 ;  /* 0x0000000200027311 */ /* 0x000e240000309900 */
[----:B012---:R-:W-:-:S07]  /*0140*/  SHF.L.U64.HI R13, R2, 0x3, R3 ;  /* 0x00000003020d7819 */ /* 0x007fce0000010203 */
.L_x_0:
[----:B------:R-:W-:-:S04]  /*0150*/  IADD3 R4, P1, PT, R2, R15, RZ ;  /* 0x0000000f02047210 */ /* 0x000fc80007f3e0ff */
[----:B------:R-:W-:Y:S01]  /*0160*/  ISETP.GE.U32.AND P0, PT, R4, UR8, PT ;  /* 0x0000000804007c0c */ /* 0x000fe2000bf06070 */
[----:B------:R-:W-:-:S05]  /*0170*/  IMAD.X R4, R3, 0x1, R10, P1 ;  /* 0x0000000103047824 */ /* 0x000fca00008e060a */
[----:B------:R-:W-:-:S13]  /*0180*/  ISETP.GE.AND.EX P0, PT, R4, UR9, PT, P0 ;  /* 0x0000000904007c0c */ /* 0x000fda000bf06300 */
[----:B------:R-:W0:Y:S02]  /*0190*/  @!P0 LDC.64 R8, c[0x0][0x380] ;  /* 0x0000e000ff088b82 */ /* 0x000e240000000a00 */
[----:B0-----:R-:W-:-:S04]  /*01a0*/  @!P0 LEA R8, P1, R15, R8, 0x3 ;  /* 0x000000080f088211 */ /* 0x001fc800078218ff */
[----:B------:R-:W-:Y:S02]  /*01b0*/  @!P0 LEA.HI.X R9, R15, R9, R10, 0x3, P1 ;  /* 0x000000090f098211 */ /* 0x000fe400008f1c0a */
[----:B------:R-:W-:-:S03]  /*01c0*/  @!P0 LEA R6, P1, R2, R8, 0x3 ;  /* 0x0000000802068211 */ /* 0x000fc600078218ff */
[----:B------:R-:W2:Y:S02]  /*01d0*/  @!P0 LDG.E.64 R4, desc[UR6][R8.64] ;  /* 0x0000000608048981 */ /* 0x000ea4000c1e1b00 */
[----:B------:R-:W-:-:S06]  /*01e0*/  @!P0 IMAD.X R7, R9, 0x1, R13, P1 ;  /* 0x0000000109078824 */ /* 0x000fcc00008e060d */
[----:B------:R-:W2:Y:S01]  /*01f0*/  @!P0 LDG.E.64 R6, desc[UR6][R6.64] ;  /* 0x0000000606068981 */ /* 0x000ea2000c1e1b00 */
[----:B------:R-:W-:-:S05]  /*0200*/  IMAD.IADD R15, R11, 0x1, R0 ;  /* 0x000000010b0f7824 */ /* 0x000fca00078e0200 */
[--C-:B------:R-:W-:Y:S01]  /*0210*/  SHF.R.S32.HI R10, RZ, 0x1f, R15.reuse ;  /* 0x0000001fff0a7819 */ /* 0x100fe2000001140f */
[----:B------:R-:W-:Y:S01]  /*0220*/  IMAD.MOV.U32 R0, RZ, RZ, R15 ;  /* 0x000000ffff007224 */ /* 0x000fe200078e000f */
[----:B--2---:R-:W-:-:S07]  /*0230*/  @!P0 DADD R4, R4, R6 ;  /* 0x0000000004048229 */ /* 0x004fce0000000006 */
[----:B------:R0:W-:Y:S01]  /*0240*/  @!P0 STG.E.64 desc[UR6][R8.64], R4 ;  /* 0x0000000408008986 */ /* 0x0001e2000c101b06 */
[----:B------:R-:W-:-:S04]  /*0250*/  ISETP.GE.U32.AND P0, PT, R15, UR8, PT ;  /* 0x000000080f007c0c */ /* 0x000fc8000bf06070 */
[----:B------:R-:W-:-:S13]  /*0260*/  ISETP.GE.AND.EX P0, PT, R10, UR9, PT, P0 ;  /* 0x000000090a007c0c */ /* 0x000fda000bf06300 */
[----:B0-----:R-:W-:Y:S05]  /*0270*/  @!P0 BRA `(.L_x_0) ;  /* 0xfffffffc00b48947 */ /* 0x001fea000383ffff */
[----:B------:R-:W-:Y:S05]  /*0280*/  EXIT ;  /* 0x000000000000794d */ /* 0x000fea0003800000 */
.L_x_1:
[----:B------:R-:W-:-:S00]  /*0290*/  BRA `(.L_x_1) ;  /* 0xfffffffc00fc7947 */ /* 0x000fc0000383ffff */
[----:B------:R-:W-:-:S00]  /*02a0*/  NOP ;  /* 0x0000000000007918 */ /* 0x000fc00000000000 */
        /* <DEDUP_REMOVED lines=13> */
.L_x_28:


//--------------------- .text._Z19elementwiseMultVectPdS_l --------------------------
	.section	.text._Z19elementwiseMultVectPdS_l,"ax",@progbits
	.align	128
        .global         _Z19elementwiseMultVectPdS_l
        .type           _Z19elementwiseMultVectPdS_l,@function
        .size           _Z19elementwiseMultVectPdS_l,(.L_x_29 - _Z19elementwiseMultVectPdS_l)
        .other          _Z19elementwiseMultVectPdS_l,@"STO_CUDA_ENTRY STV_DEFAULT"
_Z19elementwiseMultVectPdS_l:
.text._Z19elementwiseMultVectPdS_l:
        /* <DEDUP_REMOVED lines=10> */
[----:B------:R-:W0:Y:S01]  /*00a0*/  LDCU UR4, c[0x0][0x370] ;  /* 0x00006e00ff0477ac */ /* 0x000e220008000800 */
[----:B------:R-:W-:Y:S02]  /*00b0*/  IMAD.MOV.U32 R11, RZ, RZ, R2 ;  /* 0x000000ffff0b7224 */ /* 0x000fe400078e0002 */
[----:B------:R-:W-:Y:S01]  /*00c0*/  IMAD.MOV.U32 R8, RZ, RZ, R0 ;  /* 0x000000ffff087224 */ /* 0x000fe200078e0000 */
[----:B------:R-:W1:Y:S01]  /*00d0*/  LDCU.64 UR6, c[0x0][0x358] ;  /* 0x00006b00ff0677ac */ /* 0x000e620008000a00 */
[----:B------:R-:W2:Y:S01]  /*00e0*/  LDCU.128 UR12, c[0x0][0x380] ;  /* 0x00007000ff0c77ac */ /* 0x000ea20008000c00 */
[----:B0-----:R-:W-:-:S07]  /*00f0*/  IMAD R9, R9, UR4, RZ ;  /* 0x0000000409097c24 */ /* 0x001fce000f8e02ff */
.L_x_2:
[C---:B------:R-:W-:Y:S01]  /*0100*/  IMAD.SHL.U32 R6, R8.reuse, 0x8, RZ ;  /* 0x0000000808067824 */ /* 0x040fe200078e00ff */
[----:B0-----:R-:W-:-:S04]  /*0110*/  SHF.L.U64.HI R4, R8, 0x3, R11 ;  /* 0x0000000308047819 */ /* 0x001fc8000001020b */
[C---:B--2---:R-:W-:Y:S02]  /*0120*/  IADD3 R2, P0, PT, R6.reuse, UR12, RZ ;  /* 0x0000000c06027c10 */ /* 0x044fe4000ff1e0ff */
[----:B------:R-:W-:Y:S02]  /*0130*/  IADD3 R6, P1, PT, R6, UR14, RZ ;  /* 0x0000000e06067c10 */ /* 0x000fe4000ff3e0ff */
[C---:B------:R-:W-:Y:S02]  /*0140*/  IADD3.X R3, PT, PT, R4.reuse, UR13, RZ, P0, !PT ;  /* 0x0000000d04037c10 */ /* 0x040fe400087fe4ff */
[----:B------:R-:W-:-:S03]  /*0150*/  IADD3.X R7, PT, PT, R4, UR15, RZ, P1, !PT ;  /* 0x0000000f04077c10 */ /* 0x000fc60008ffe4ff */
[----:B-1----:R-:W2:Y:S04]  /*0160*/  LDG.E.64 R4, desc[UR6][R2.64] ;  /* 0x0000000602047981 */ /* 0x002ea8000c1e1b00 */
[----:B------:R-:W2:Y:S01]  /*0170*/  LDG.E.64 R6, desc[UR6][R6.64] ;  /* 0x0000000606067981 */ /* 0x000ea2000c1e1b00 */
[----:B------:R-:W-:-:S05]  /*0180*/  IMAD.IADD R8, R9, 0x1, R0 ;  /* 0x0000000109087824 */ /* 0x000fca00078e0200 */
[----:B------:R-:W-:Y:S02]  /*0190*/  ISETP.GE.U32.AND P0, PT, R8, UR8, PT ;  /* 0x0000000808007c0c */ /* 0x000fe4000bf06070 */
[----:B------:R-:W-:-:S04]  /*01a0*/  SHF.R.S32.HI R11, RZ, 0x1f, R8 ;  /* 0x0000001fff0b7819 */ /* 0x000fc80000011408 */
[----:B------:R-:W-:Y:S01]  /*01b0*/  ISETP.GE.AND.EX P0, PT, R11, UR9, PT, P0 ;  /* 0x000000090b007c0c */ /* 0x000fe2000bf06300 */
[----:B------:R-:W-:Y:S01]  /*01c0*/  IMAD.MOV.U32 R0, RZ, RZ, R8 ;  /* 0x000000ffff007224 */ /* 0x000fe200078e0008 */
[----:B--2---:R-:W-:-:S07]  /*01d0*/  DMUL R4, R4, R6 ;  /* 0x0000000604047228 */ /* 0x004fce0000000000 */
[----:B------:R0:W-:Y:S04]  /*01e0*/  STG.E.64 desc[UR6][R2.64], R4 ;  /* 0x0000000402007986 */ /* 0x0001e8000c101b06 */
[----:B------:R-:W-:Y:S05]  /*01f0*/  @!P0 BRA `(.L_x_2) ;  /* 0xfffffffc00c08947 */ /* 0x000fea000383ffff */
[----:B------:R-:W-:Y:S05]  /*0200*/  EXIT ;  /* 0x000000000000794d */ /* 0x000fea0003800000 */
.L_x_3:
        /* <DEDUP_REMOVED lines=15> */
.L_x_29:


//--------------------- .text._Z10initVectorPdS_l --------------------------
	.section	.text._Z10initVectorPdS_l,"ax",@progbits
	.align	128
        .global         _Z10initVectorPdS_l
        .type           _Z10initVectorPdS_l,@function
        .size           _Z10initVectorPdS_l,(.L_x_27 - _Z10initVectorPdS_l)
        .other          _Z10initVectorPdS_l,@"STO_CUDA_ENTRY STV_DEFAULT"
_Z10initVectorPdS_l:
.text._Z10initVectorPdS_l:
[----:B------:R-:W0:Y:S01]  /*0000*/  LDC R1, c[0x0][0x37c] ;  /* 0x0000df00ff017b82 */ /* 0x000e220000000800 */
[----:B------:R-:W1:Y:S07]  /*0010*/  S2R R19, SR_TID.X ;  /* 0x0000000000137919 */ /* 0x000e6e0000002100 */
[----:B------:R-:W1:Y:S01]  /*0020*/  S2UR UR4, SR_CTAID.X ;  /* 0x00000000000479c3 */ /* 0x000e620000002500 */
[----:B------:R-:W2:Y:S01]  /*0030*/  LDCU.64 UR6, c[0x0][0x390] ;  /* 0x00007200ff0677ac */ /* 0x000ea20008000a00 */
[----:B0-----:R-:W-:-:S06]  /*0040*/  VIADD R1, R1, 0xffffffd8 ;  /* 0xffffffd801017836 */ /* 0x001fcc0000000000 */
[----:B------:R-:W1:Y:S02]  /*0050*/  LDC R0, c[0x0][0x360] ;  /* 0x0000d800ff007b82 */ /* 0x000e640000000800 */
[----:B-1----:R-:W-:-:S05]  /*0060*/  IMAD R19, R0, UR4, R19 ;  /* 0x0000000400137c24 */ /* 0x002fca000f8e0213 */
[----:B--2---:R-:W-:Y:S02]  /*0070*/  ISETP.GE.U32.AND P0, PT, R19, UR6, PT ;  /* 0x0000000613007c0c */ /* 0x004fe4000bf06070 */
[----:B------:R-:W-:-:S04]  /*0080*/  SHF.R.S32.HI R20, RZ, 0x1f, R19 ;  /* 0x0000001fff147819 */ /* 0x000fc80000011413 */
[----:B------:R-:W-:-:S13]  /*0090*/  ISETP.GE.AND.EX P0, PT, R20, UR7, PT, P0 ;  /* 0x0000000714007c0c */ /* 0x000fda000bf06300 */
[----:B------:R-:W-:Y:S05]  /*00a0*/  @P0 EXIT ;  /* 0x000000000000094d */ /* 0x000fea0003800000 */
[----:B------:R-:W0:Y:S01]  /*00b0*/  LDCU.64 UR8, c[0x0][0x390] ;  /* 0x00007200ff0877ac */ /* 0x000e220008000a00 */
[----:B------:R-:W-:Y:S01]  /*00c0*/  IMAD.MOV.U32 R21, RZ, RZ, R19 ;  /* 0x000000ffff157224 */ /* 0x000fe200078e0013 */
[----:B------:R-:W1:Y:S01]  /*00d0*/  LDCU UR4, c[0x0][0x370] ;  /* 0x00006e00ff0477ac */ /* 0x000e620008000800 */
[----:B------:R-:W2:Y:S01]  /*00e0*/  LDCU.64 UR6, c[0x0][0x358] ;  /* 0x00006b00ff0677ac */ /* 0x000ea20008000a00 */
[----:B------:R-:W3:Y:S01]  /*00f0*/  LDCU.64 UR10, c[0x4][0x8] ;  /* 0x01000100ff0a77ac */ /* 0x000ee20008000a00 */
[----:B------:R-:W4:Y:S01]  /*0100*/  LDCU.64 UR16, c[0x0][0x390] ;  /* 0x00007200ff1077ac */ /* 0x000f220008000a00 */
[----:B0-----:R-:W0:Y:S01]  /*0110*/  I2F.F64.S64 R16, UR8 ;  /* 0x0000000800107d12 */ /* 0x001e220008301c00 */
[----:B------:R-:W0:Y:S01]  /*0120*/  LDCU.64 UR12, c[0x0][0x380] ;  /* 0x00007000ff0c77ac */ /* 0x000e220008000a00 */
[----:B-1----:R-:W-:Y:S01]  /*0130*/  IMAD R0, R0, UR4, RZ ;  /* 0x0000000400007c24 */ /* 0x002fe2000f8e02ff */
[----:B--2---:R-:W1:Y:S06]  /*0140*/  LDCU.64 UR14, c[0x0][0x388] ;  /* 0x00007100ff0e77ac */ /* 0x004e6c0008000a00 */
.L_x_12:
[----:B0-----:R-:W0:Y:S01]  /*0150*/  MUFU.RCP64H R3, R17 ;  /* 0x0000001100037308 */ /* 0x001e220000001800 */
[----:B------:R-:W-:Y:S01]  /*0160*/  IMAD.MOV.U32 R2, RZ, RZ, 0x1 ;  /* 0x00000001ff027424 */ /* 0x000fe200078e00ff */
[----:B------:R-:W-:Y:S01]  /*0170*/  UMOV UR4, 0x54442d18 ;  /* 0x54442d1800047882 */ /* 0x000fe20000000000 */
[----:B------:R-:W-:Y:S01]  /*0180*/  UMOV UR5, 0x401921fb ;  /* 0x401921fb00057882 */ /* 0x000fe20000000000 */
[----:B------:R-:W-:Y:S03]  /*0190*/  BSSY.RECONVERGENT B0, `(.L_x_4) ;  /* 0x0000011000007945 */ /* 0x000fe60003800200 */
[----:B0-----:R-:W-:-:S08]  /*01a0*/  DFMA R4, -R16, R2, 1 ;  /* 0x3ff000001004742b */ /* 0x001fd00000000102 */
[----:B------:R-:W-:Y:S02]  /*01b0*/  DFMA R6, R4, R4, R4 ;  /* 0x000000040406722b */ /* 0x000fe40000000004 */
[----:B------:R-:W0:Y:S06]  /*01c0*/  I2F.F64 R4, R19 ;  /* 0x0000001300047312 */ /* 0x000e2c0000201c00 */
[----:B------:R-:W-:-:S08]  /*01d0*/  DFMA R6, R2, R6, R2 ;  /* 0x000000060206722b */ /* 0x000fd00000000002 */
[----:B------:R-:W-:Y:S02]  /*01e0*/  DFMA R2, -R16, R6, 1 ;  /* 0x3ff000001002742b */ /* 0x000fe40000000106 */
[----:B0-----:R-:W-:-:S06]  /*01f0*/  DMUL R4, R4, UR4 ;  /* 0x0000000404047c28 */ /* 0x001fcc0008000000 */
[----:B------:R-:W-:-:S04]  /*0200*/  DFMA R2, R6, R2, R6 ;  /* 0x000000020602722b */ /* 0x000fc80000000006 */
[----:B------:R-:W-:-:S04]  /*0210*/  FSETP.GEU.AND P1, PT, |R5|, 6.5827683646048100446e-37, PT ;  /* 0x036000000500780b */ /* 0x000fc80003f2e200 */
[----:B------:R-:W-:-:S08]  /*0220*/  DMUL R6, R4, R2 ;  /* 0x0000000204067228 */ /* 0x000fd00000000000 */
[----:B------:R-:W-:-:S08]  /*0230*/  DFMA R8, -R16, R6, R4 ;  /* 0x000000061008722b */ /* 0x000fd00000000104 */
[----:B------:R-:W-:-:S10]  /*0240*/  DFMA R2, R2, R8, R6 ;  /* 0x000000080202722b */ /* 0x000fd40000000006 */
[----:B------:R-:W-:-:S05]  /*0250*/  FFMA R6, RZ, R17, R3 ;  /* 0x00000011ff067223 */ /* 0x000fca0000000003 */
[----:B------:R-:W-:-:S13]  /*0260*/  FSETP.GT.AND P0, PT, |R6|, 1.469367938527859385e-39, PT ;  /* 0x001000000600780b */ /* 0x000fda0003f04200 */
[----:B------:R-:W-:Y:S05]  /*0270*/  @P0 BRA P1, `(.L_x_5) ;  /* 0x0000000000080947 */ /* 0x000fea0000800000 */
[----:B------:R-:W-:-:S07]  /*0280*/  MOV R22, 0x2a0 ;  /* 0x000002a000167802 */ /* 0x000fce0000000f00 */
[----:B-1-34-:R-:W-:Y:S05]  /*0290*/  CALL.REL.NOINC `($__internal_0_$__cuda_sm20_div_rn_f64_full) ;  /* 0x0000000800107944 */ /* 0x01afea0003c00000 */
.L_x_5:
[----:B-1-34-:R-:W-:Y:S05]  /*02a0*/  BSYNC.RECONVERGENT B0 ;  /* 0x0000000000007941 */ /* 0x01afea0003800200 */
.L_x_4:
[----:B------:R-:W-:Y:S01]  /*02b0*/  DSETP.NEU.AND P0, PT, |R2|, +INF , PT ;  /* 0x7ff000000200742a */ /* 0x000fe20003f0d200 */
[----:B------:R-:W-:-:S13]  /*02c0*/  BSSY.RECONVERGENT B0, `(.L_x_6) ;  /* 0x000001d000007945 */ /* 0x000fda0003800200 */
[----:B------:R-:W-:Y:S01]  /*02d0*/  @!P0 DMUL R26, RZ, R2 ;  /* 0x00000002ff1a8228 */ /* 0x000fe20000000000 */
[----:B------:R-:W-:Y:S01]  /*02e0*/  @!P0 IMAD.MOV.U32 R28, RZ, RZ, 0x1 ;  /* 0x00000001ff1c8424 */ /* 0x000fe200078e00ff */
[----:B------:R-:W-:Y:S09]  /*02f0*/  @!P0 BRA `(.L_x_7) ;  /* 0x0000000000648947 */ /* 0x000ff20003800000 */
[----:B------:R-:W-:Y:S01]  /*0300*/  UMOV UR4, 0x6dc9c883 ;  /* 0x6dc9c88300047882 */ /* 0x000fe20000000000 */
[----:B------:R-:W-:Y:S01]  /*0310*/  UMOV UR5, 0x3fe45f30 ;  /* 0x3fe45f3000057882 */ /* 0x000fe20000000000 */
[C---:B------:R-:W-:Y:S01]  /*0320*/  DSETP.GE.AND P0, PT, |R2|.reuse, 2.14748364800000000000e+09, PT ;  /* 0x41e000000200742a */ /* 0x040fe20003f06200 */
[----:B------:R-:W-:Y:S01]  /*0330*/  BSSY.RECONVERGENT B1, `(.L_x_8) ;  /* 0x0000014000017945 */ /* 0x000fe20003800200 */
[----:B------:R-:W-:Y:S01]  /*0340*/  DMUL R4, R2, UR4 ;  /* 0x0000000402047c28 */ /* 0x000fe20008000000 */
[----:B------:R-:W-:Y:S01]  /*0350*/  UMOV UR4, 0x54442d18 ;  /* 0x54442d1800047882 */ /* 0x000fe20000000000 */
[----:B------:R-:W-:-:S08]  /*0360*/  UMOV UR5, 0x3ff921fb ;  /* 0x3ff921fb00057882 */ /* 0x000fd00000000000 */
[----:B------:R-:W0:Y:S08]  /*0370*/  F2I.F64 R4, R4 ;  /* 0x0000000400047311 */ /* 0x000e300000301100 */
[----:B0-----:R-:W0:Y:S02]  /*0380*/  I2F.F64 R26, R4 ;  /* 0x00000004001a7312 */ /* 0x001e240000201c00 */
[----:B0-----:R-:W-:Y:S01]  /*0390*/  DFMA R6, R26, -UR4, R2 ;  /* 0x800000041a067c2b */ /* 0x001fe20008000002 */
[----:B------:R-:W-:Y:S01]  /*03a0*/  UMOV UR4, 0x33145c00 ;  /* 0x33145c0000047882 */ /* 0x000fe20000000000 */
[----:B------:R-:W-:-:S06]  /*03b0*/  UMOV UR5, 0x3c91a626 ;  /* 0x3c91a62600057882 */ /* 0x000fcc0000000000 */
[----:B------:R-:W-:Y:S01]  /*03c0*/  DFMA R6, R26, -UR4, R6 ;  /* 0x800000041a067c2b */ /* 0x000fe20008000006 */
[----:B------:R-:W-:Y:S01]  /*03d0*/  UMOV UR4, 0x252049c0 ;  /* 0x252049c000047882 */ /* 0x000fe20000000000 */
[----:B------:R-:W-:-:S06]  /*03e0*/  UMOV UR5, 0x397b839a ;  /* 0x397b839a00057882 */ /* 0x000fcc0000000000 */
[----:B------:R-:W-:Y:S01]  /*03f0*/  DFMA R26, R26, -UR4, R6 ;  /* 0x800000041a1a7c2b */ /* 0x000fe20008000006 */
[----:B------:R-:W-:Y:S10]  /*0400*/  @!P0 BRA `(.L_x_9) ;  /* 0x0000000000188947 */ /* 0x000ff40003800000 */
[----:B------:R-:W-:Y:S01]  /*0410*/  IMAD.MOV.U32 R8, RZ, RZ, R2 ;  /* 0x000000ffff087224 */ /* 0x000fe200078e0002 */
[----:B------:R-:W-:Y:S01]  /*0420*/  MOV R22, 0x450 ;  /* 0x0000045000167802 */ /* 0x000fe20000000f00 */
[----:B------:R-:W-:-:S07]  /*0430*/  IMAD.MOV.U32 R15, RZ, RZ, R3 ;  /* 0x000000ffff0f7224 */ /* 0x000fce00078e0003 */
[----:B------:R-:W-:Y:S05]  /*0440*/  CALL.REL.NOINC `($_Z10initVectorPdS_l$__internal_trig_reduction_slowpathd) ;  /* 0x0000000c001c7944 */ /* 0x000fea0003c00000 */
[----:B------:R-:W-:Y:S02]  /*0450*/  IMAD.MOV.U32 R26, RZ, RZ, R8 ;  /* 0x000000ffff1a7224 */ /* 0x000fe400078e0008 */
[----:B------:R-:W-:-:S07]  /*0460*/  IMAD.MOV.U32 R27, RZ, RZ, R9 ;  /* 0x000000ffff1b7224 */ /* 0x000fce00078e0009 */
.L_x_9:
[----:B------:R-:W-:Y:S05]  /*0470*/  BSYNC.RECONVERGENT B1 ;  /* 0x0000000000017941 */ /* 0x000fea0003800200 */
.L_x_8:
[----:B------:R-:W-:-:S07]  /*0480*/  VIADD R28, R4, 0x1 ;  /* 0x00000001041c7836 */ /* 0x000fce0000000000 */
.L_x_7:
[----:B------:R-:W-:Y:S05]  /*0490*/  BSYNC.RECONVERGENT B0 ;  /* 0x0000000000007941 */ /* 0x000fea0003800200 */
.L_x_6:
[----:B------:R-:W-:-:S05]  /*04a0*/  IMAD.SHL.U32 R4, R28, 0x40, RZ ;  /* 0x000000401c047824 */ /* 0x000fca00078e00ff */
[----:B------:R-:W-:-:S04]  /*04b0*/  LOP3.LUT R4, R4, 0x40, RZ, 0xc0, !PT ;  /* 0x0000004004047812 */ /* 0x000fc800078ec0ff */
[----:B------:R-:W-:-:S05]  /*04c0*/  IADD3 R12, P0, PT, R4, UR10, RZ ;  /* 0x0000000a040c7c10 */ /* 0x000fca000ff1e0ff */
[----:B------:R-:W-:-:S05]  /*04d0*/  IMAD.X R13, RZ, RZ, UR11, P0 ;  /* 0x0000000bff0d7e24 */ /* 0x000fca00080e06ff */
[----:B------:R-:W2:Y:S04]  /*04e0*/  LDG.E.128.CONSTANT R4, desc[UR6][R12.64] ;  /* 0x000000060c047981 */ /* 0x000ea8000c1e9d00 */
[----:B------:R-:W3:Y:S04]  /*04f0*/  LDG.E.128.CONSTANT R8, desc[UR6][R12.64+0x10] ;  /* 0x000010060c087981 */ /* 0x000ee8000c1e9d00 */
[----:B------:R-:W4:Y:S01]  /*0500*/  LDG.E.128.CONSTANT R12, desc[UR6][R12.64+0x20] ;  /* 0x000020060c0c7981 */ /* 0x000f22000c1e9d00 */
[----:B------:R-:W-:Y:S01]  /*0510*/  LOP3.LUT R18, R28, 0x1, RZ, 0xc0, !PT ;  /* 0x000000011c127812 */ /* 0x000fe200078ec0ff */
[----:B------:R-:W-:Y:S01]  /*0520*/  IMAD.MOV.U32 R22, RZ, RZ, 0x20fd8164 ;  /* 0x20fd8164ff167424 */ /* 0x000fe200078e00ff */
[----:B------:R-:W-:Y:S01]  /*0530*/  DMUL R24, R26, R26 ;  /* 0x0000001a1a187228 */ /* 0x000fe20000000000 */
[----:B------:R-:W-:Y:S01]  /*0540*/  SHF.L.U64.HI R20, R21, 0x3, R20 ;  /* 0x0000000315147819 */ /* 0x000fe20000010214 */
[----:B------:R-:W-:Y:S01]  /*0550*/  BSSY.RECONVERGENT B0, `(.L_x_10) ;  /* 0x0000032000007945 */ /* 0x000fe20003800200 */
[----:B------:R-:W-:Y:S01]  /*0560*/  ISETP.NE.U32.AND P0, PT, R18, 0x1, PT ;  /* 0x000000011200780c */ /* 0x000fe20003f05070 */
[----:B------:R-:W-:-:S03]  /*0570*/  IMAD.MOV.U32 R18, RZ, RZ, 0x3da8ff83 ;  /* 0x3da8ff83ff127424 */ /* 0x000fc600078e00ff */
[----:B------:R-:W-:Y:S02]  /*0580*/  FSEL R22, R22, -8.06006814911005101289e+34, !P0 ;  /* 0xf9785eba16167808 */ /* 0x000fe40004000000 */
[----:B------:R-:W-:Y:S01]  /*0590*/  FSEL R23, -R18, 0.11223486810922622681, !P0 ;  /* 0x3de5db6512177808 */ /* 0x000fe20004000100 */
[----:B------:R-:W-:-:S05]  /*05a0*/  IMAD.SHL.U32 R18, R21, 0x8, RZ ;  /* 0x0000000815127824 */ /* 0x000fca00078e00ff */
[----:B--2---:R-:W-:-:S08]  /*05b0*/  DFMA R4, R24, R22, R4 ;  /* 0x000000161804722b */ /* 0x004fd00000000004 */
[----:B------:R-:W-:-:S08]  /*05c0*/  DFMA R4, R24, R4, R6 ;  /* 0x000000041804722b */ /* 0x000fd00000000006 */
[----:B---3--:R-:W-:Y:S01]  /*05d0*/  DFMA R4, R24, R4, R8 ;  /* 0x000000041804722b */ /* 0x008fe20000000008 */
[----:B------:R-:W-:-:S04]  /*05e0*/  IADD3 R8, P1, PT, R18, UR12, RZ ;  /* 0x0000000c12087c10 */ /* 0x000fc8000ff3e0ff */
[----:B------:R-:W-:-:S03]  /*05f0*/  IADD3.X R9, PT, PT, R20, UR13, RZ, P1, !PT ;  /* 0x0000000d14097c10 */ /* 0x000fc60008ffe4ff */
[----:B------:R-:W-:-:S08]  /*0600*/  DFMA R4, R24, R4, R10 ;  /* 0x000000041804722b */ /* 0x000fd0000000000a */
[----:B----4-:R-:W-:-:S08]  /*0610*/  DFMA R4, R24, R4, R12 ;  /* 0x000000041804722b */ /* 0x010fd0000000000c */
[----:B------:R-:W-:-:S08]  /*0620*/  DFMA R4, R24, R4, R14 ;  /* 0x000000041804722b */ /* 0x000fd0000000000e */
[----:B------:R-:W-:Y:S02]  /*0630*/  DFMA R26, R4, R26, R26 ;  /* 0x0000001a041a722b */ /* 0x000fe4000000001a */
[----:B------:R-:W-:-:S10]  /*0640*/  DFMA R4, R24, R4, 1 ;  /* 0x3ff000001804742b */ /* 0x000fd40000000004 */
[----:B------:R-:W-:Y:S02]  /*0650*/  FSEL R6, R4, R26, !P0 ;  /* 0x0000001a04067208 */ /* 0x000fe40004000000 */
[----:B------:R-:W-:Y:S02]  /*0660*/  FSEL R7, R5, R27, !P0 ;  /* 0x0000001b05077208 */ /* 0x000fe40004000000 */
[----:B------:R-:W-:-:S04]  /*0670*/  LOP3.LUT P0, RZ, R28, 0x2, RZ, 0xc0, !PT ;  /* 0x000000021cff7812 */ /* 0x000fc8000780c0ff */
[----:B------:R-:W-:-:S10]  /*0680*/  DADD R4, RZ, -R6 ;  /* 0x00000000ff047229 */ /* 0x000fd40000000806 */
[----:B------:R-:W-:Y:S02]  /*0690*/  FSEL R4, R6, R4, !P0 ;  /* 0x0000000406047208 */ /* 0x000fe40004000000 */
[----:B------:R-:W-:Y:S01]  /*06a0*/  FSEL R5, R7, R5, !P0 ;  /* 0x0000000507057208 */ /* 0x000fe20004000000 */
[----:B------:R-:W-:-:S04]  /*06b0*/  DSETP.NEU.AND P0, PT, |R2|, +INF , PT ;  /* 0x7ff000000200742a */ /* 0x000fc80003f0d200 */
[----:B------:R0:W-:Y:S10]  /*06c0*/  STG.E.64 desc[UR6][R8.64], R4 ;  /* 0x0000000408007986 */ /* 0x0001f4000c101b06 */
[----:B------:R-:W-:Y:S01]  /*06d0*/  @!P0 DMUL R22, RZ, R2 ;  /* 0x00000002ff168228 */ /* 0x000fe20000000000 */
[----:B------:R-:W-:Y:S01]  /*06e0*/  @!P0 IMAD.MOV.U32 R21, RZ, RZ, RZ ;  /* 0x000000ffff158224 */ /* 0x000fe200078e00ff */
[----:B------:R-:W-:Y:S09]  /*06f0*/  @!P0 BRA `(.L_x_11) ;  /* 0x00000000005c8947 */ /* 0x000ff20003800000 */
[----:B------:R-:W-:Y:S01]  /*0700*/  UMOV UR4, 0x6dc9c883 ;  /* 0x6dc9c88300047882 */ /* 0x000fe20000000000 */
[----:B------:R-:W-:Y:S01]  /*0710*/  UMOV UR5, 0x3fe45f30 ;  /* 0x3fe45f3000057882 */ /* 0x000fe20000000000 */
[C---:B------:R-:W-:Y:S02]  /*0720*/  DSETP.GE.AND P0, PT, |R2|.reuse, 2.14748364800000000000e+09, PT ;  /* 0x41e000000200742a */ /* 0x040fe40003f06200 */
[----:B0-----:R-:W-:Y:S01]  /*0730*/  DMUL R4, R2, UR4 ;  /* 0x0000000402047c28 */ /* 0x001fe20008000000 */
[----:B------:R-:W-:Y:S01]  /*0740*/  UMOV UR4, 0x54442d18 ;  /* 0x54442d1800047882 */ /* 0x000fe20000000000 */
[----:B------:R-:W-:-:S04]  /*0750*/  UMOV UR5, 0x3ff921fb ;  /* 0x3ff921fb00057882 */ /* 0x000fc80000000000 */
        /* <DEDUP_REMOVED lines=15> */
[----:B------:R-:W-:Y:S02]  /*0850*/  IMAD.MOV.U32 R22, RZ, RZ, R8 ;  /* 0x000000ffff167224 */ /* 0x000fe400078e0008 */
[----:B------:R-:W-:-:S07]  /*0860*/  IMAD.MOV.U32 R23, RZ, RZ, R9 ;  /* 0x000000ffff177224 */ /* 0x000fce00078e0009 */
.L_x_11:
[----:B------:R-:W-:Y:S05]  /*0870*/  BSYNC.RECONVERGENT B0 ;  /* 0x0000000000007941 */ /* 0x000fea0003800200 */
.L_x_10:
[----:B------:R-:W-:-:S05]  /*0880*/  IMAD.SHL.U32 R2, R21, 0x40, RZ ;  /* 0x0000004015027824 */ /* 0x000fca00078e00ff */
[----:B------:R-:W-:-:S04]  /*0890*/  LOP3.LUT R2, R2, 0x40, RZ, 0xc0, !PT ;  /* 0x0000004002027812 */ /* 0x000fc800078ec0ff */
[----:B------:R-:W-:-:S05]  /*08a0*/  IADD3 R26, P0, PT, R2, UR10, RZ ;  /* 0x0000000a021a7c10 */ /* 0x000fca000ff1e0ff */
[----:B------:R-:W-:-:S05]  /*08b0*/  IMAD.X R27, RZ, RZ, UR11, P0 ;  /* 0x0000000bff1b7e24 */ /* 0x000fca00080e06ff */
[----:B0-----:R-:W2:Y:S04]  /*08c0*/  LDG.E.128.CONSTANT R4, desc[UR6][R26.64] ;  /* 0x000000061a047981 */ /* 0x001ea8000c1e9d00 */
[----:B------:R-:W3:Y:S04]  /*08d0*/  LDG.E.128.CONSTANT R8, desc[UR6][R26.64+0x10] ;  /* 0x000010061a087981 */ /* 0x000ee8000c1e9d00 */
[----:B------:R-:W4:Y:S01]  /*08e0*/  LDG.E.128.CONSTANT R12, desc[UR6][R26.64+0x20] ;  /* 0x000020061a0c7981 */ /* 0x000f22000c1e9d00 */
[----:B------:R-:W-:Y:S01]  /*08f0*/  LOP3.LUT R2, R21, 0x1, RZ, 0xc0, !PT ;  /* 0x0000000115027812 */ /* 0x000fe200078ec0ff */
[----:B------:R-:W-:-:S02]  /*0900*/  IMAD.MOV.U32 R24, RZ, RZ, 0x20fd8164 ;  /* 0x20fd8164ff187424 */ /* 0x000fc400078e00ff */
[----:B------:R-:W-:Y:S01]  /*0910*/  IMAD.MOV.U32 R25, RZ, RZ, 0x3da8ff83 ;  /* 0x3da8ff83ff197424 */ /* 0x000fe200078e00ff */
[----:B------:R-:W-:Y:S01]  /*0920*/  ISETP.NE.U32.AND P0, PT, R2, 0x1, PT ;  /* 0x000000010200780c */ /* 0x000fe20003f05070 */
[----:B------:R-:W-:-:S03]  /*0930*/  DMUL R2, R22, R22 ;  /* 0x0000001616027228 */ /* 0x000fc60000000000 */
[----:B------:R-:W-:Y:S02]  /*0940*/  FSEL R24, R24, -8.06006814911005101289e+34, !P0 ;  /* 0xf9785eba18187808 */ /* 0x000fe40004000000 */
[----:B------:R-:W-:-:S06]  /*0950*/  FSEL R25, -R25, 0.11223486810922622681, !P0 ;  /* 0x3de5db6519197808 */ /* 0x000fcc0004000100 */
[----:B--2---:R-:W-:-:S08]  /*0960*/  DFMA R4, R2, R24, R4 ;  /* 0x000000180204722b */ /* 0x004fd00000000004 */
[----:B------:R-:W-:Y:S01]  /*0970*/  DFMA R4, R2, R4, R6 ;  /* 0x000000040204722b */ /* 0x000fe20000000006 */
[----:B------:R-:W-:-:S04]  /*0980*/  IADD3 R6, P1, PT, R18, UR14, RZ ;  /* 0x0000000e12067c10 */ /* 0x000fc8000ff3e0ff */
[----:B------:R-:W-:-:S03]  /*0990*/  IADD3.X R7, PT, PT, R20, UR15, RZ, P1, !PT ;  /* 0x0000000f14077c10 */ /* 0x000fc60008ffe4ff */
[----:B---3--:R-:W-:-:S08]  /*09a0*/  DFMA R4, R2, R4, R8 ;  /* 0x000000040204722b */ /* 0x008fd00000000008 */
[----:B------:R-:W-:-:S08]  /*09b0*/  DFMA R4, R2, R4, R10 ;  /* 0x000000040204722b */ /* 0x000fd0000000000a */
[----:B----4-:R-:W-:-:S08]  /*09c0*/  DFMA R4, R2, R4, R12 ;  /* 0x000000040204722b */ /* 0x010fd0000000000c */
[----:B------:R-:W-:-:S08]  /*09d0*/  DFMA R4, R2, R4, R14 ;  /* 0x000000040204722b */ /* 0x000fd0000000000e */
[----:B------:R-:W-:Y:S02]  /*09e0*/  DFMA R22, R4, R22, R22 ;  /* 0x000000160416722b */ /* 0x000fe40000000016 */
[----:B------:R-:W-:-:S10]  /*09f0*/  DFMA R2, R2, R4, 1 ;  /* 0x3ff000000202742b */ /* 0x000fd40000000004 */
[----:B------:R-:W-:Y:S02]  /*0a00*/  FSEL R4, R2, R22, !P0 ;  /* 0x0000001602047208 */ /* 0x000fe40004000000 */
[----:B------:R-:W-:Y:S02]  /*0a10*/  FSEL R5, R3, R23, !P0 ;  /* 0x0000001703057208 */ /* 0x000fe40004000000 */
[----:B------:R-:W-:Y:S01]  /*0a20*/  LOP3.LUT P0, RZ, R21, 0x2, RZ, 0xc0, !PT ;  /* 0x0000000215ff7812 */ /* 0x000fe2000780c0ff */
[----:B------:R-:W-:-:S03]  /*0a30*/  IMAD.IADD R21, R0, 0x1, R19 ;  /* 0x0000000100157824 */ /* 0x000fc600078e0213 */
[----:B------:R-:W-:Y:S01]  /*0a40*/  DADD R2, RZ, -R4 ;  /* 0x00000000ff027229 */ /* 0x000fe20000000804 */
[--C-:B------:R-:W-:Y:S01]  /*0a50*/  IMAD.MOV.U32 R19, RZ, RZ, R21.reuse ;  /* 0x000000ffff137224 */ /* 0x100fe200078e0015 */
[----:B------:R-:W-:-:S08]  /*0a60*/  SHF.R.S32.HI R20, RZ, 0x1f, R21 ;  /* 0x0000001fff147819 */ /* 0x000fd00000011415 */
[----:B------:R-:W-:Y:S02]  /*0a70*/  FSEL R2, R4, R2, !P0 ;  /* 0x0000000204027208 */ /* 0x000fe40004000000 */
[----:B------:R-:W-:Y:S02]  /*0a80*/  FSEL R3, R5, R3, !P0 ;  /* 0x0000000305037208 */ /* 0x000fe40004000000 */
[----:B------:R-:W-:-:S03]  /*0a90*/  ISETP.GE.U32.AND P0, PT, R21, UR16, PT ;  /* 0x0000001015007c0c */ /* 0x000fc6000bf06070 */
[----:B------:R2:W-:Y:S01]  /*0aa0*/  STG.E.64 desc[UR6][R6.64], R2 ;  /* 0x0000000206007986 */ /* 0x0005e2000c101b06 */
[----:B------:R-:W-:-:S13]  /*0ab0*/  ISETP.GE.AND.EX P0, PT, R20, UR17, PT, P0 ;  /* 0x0000001114007c0c */ /* 0x000fda000bf06300 */
[----:B--2---:R-:W-:Y:S05]  /*0ac0*/  @!P0 BRA `(.L_x_12) ;  /* 0xfffffff400a08947 */ /* 0x004fea000383ffff */
[----:B------:R-:W-:Y:S05]  /*0ad0*/  EXIT ;  /* 0x000000000000794d */ /* 0x000fea0003800000 */
        .weak           $__internal_0_$__cuda_sm20_div_rn_f64_full
        .type           $__internal_0_$__cuda_sm20_div_rn_f64_full,@function
        .size           $__internal_0_$__cuda_sm20_div_rn_f64_full,($_Z10initVectorPdS_l$__internal_trig_reduction_slowpathd - $__internal_0_$__cuda_sm20_div_rn_f64_full)
$__internal_0_$__cuda_sm20_div_rn_f64_full:
[C---:B------:R-:W-:Y:S01]  /*0ae0*/  FSETP.GEU.AND P0, PT, |R17|.reuse, 1.469367938527859385e-39, PT ;  /* 0x001000001100780b */ /* 0x040fe20003f0e200 */
[--C-:B------:R-:W-:Y:S01]  /*0af0*/  IMAD.MOV.U32 R8, RZ, RZ, R16.reuse ;  /* 0x000000ffff087224 */ /* 0x100fe200078e0010 */
[----:B------:R-:W-:Y:S01]  /*0b00*/  LOP3.LUT R2, R17, 0x800fffff, RZ, 0xc0, !PT ;  /* 0x800fffff11027812 */ /* 0x000fe200078ec0ff */
[----:B------:R-:W-:Y:S01]  /*0b10*/  IMAD.MOV.U32 R9, RZ, RZ, R17 ;  /* 0x000000ffff097224 */ /* 0x000fe200078e0011 */
[C---:B------:R-:W-:Y:S01]  /*0b20*/  FSETP.GEU.AND P2, PT, |R5|.reuse, 1.469367938527859385e-39, PT ;  /* 0x001000000500780b */ /* 0x040fe20003f4e200 */
[----:B------:R-:W-:Y:S01]  /*0b30*/  IMAD.MOV.U32 R10, RZ, RZ, 0x1 ;  /* 0x00000001ff0a7424 */ /* 0x000fe200078e00ff */
[----:B------:R-:W-:Y:S01]  /*0b40*/  LOP3.LUT R3, R2, 0x3ff00000, RZ, 0xfc, !PT ;  /* 0x3ff0000002037812 */ /* 0x000fe200078efcff */
[----:B------:R-:W-:Y:S01]  /*0b50*/  IMAD.MOV.U32 R2, RZ, RZ, R16 ;  /* 0x000000ffff027224 */ /* 0x000fe200078e0010 */
[----:B------:R-:W-:Y:S01]  /*0b60*/  LOP3.LUT R23, R5, 0x7ff00000, RZ, 0xc0, !PT ;  /* 0x7ff0000005177812 */ /* 0x000fe200078ec0ff */
[----:B------:R-:W-:Y:S01]  /*0b70*/  IMAD.MOV.U32 R18, RZ, RZ, 0x1ca00000 ;  /* 0x1ca00000ff127424 */ /* 0x000fe200078e00ff */
[----:B------:R-:W-:Y:S01]  /*0b80*/  LOP3.LUT R24, R17, 0x7ff00000, RZ, 0xc0, !PT ;  /* 0x7ff0000011187812 */ /* 0x000fe200078ec0ff */
[----:B------:R-:W-:Y:S02]  /*0b90*/  BSSY.RECONVERGENT B1, `(.L_x_13) ;  /* 0x000004e000017945 */ /* 0x000fe40003800200 */
[----:B------:R-:W-:Y:S01]  /*0ba0*/  @!P0 DMUL R2, R8, 8.98846567431157953865e+307 ;  /* 0x7fe0000008028828 */ /* 0x000fe20000000000 */
[----:B------:R-:W-:Y:S01]  /*0bb0*/  ISETP.GE.U32.AND P1, PT, R23, R24, PT ;  /* 0x000000181700720c */ /* 0x000fe20003f26070 */
[----:B------:R-:W-:-:S02]  /*0bc0*/  IMAD.MOV.U32 R25, RZ, RZ, R23 ;  /* 0x000000ffff197224 */ /* 0x000fc400078e0017 */
[----:B------:R-:W-:Y:S02]  /*0bd0*/  @!P2 LOP3.LUT R12, R9, 0x7ff00000, RZ, 0xc0, !PT ;  /* 0x7ff00000090ca812 */ /* 0x000fe400078ec0ff */
[----:B------:R-:W0:Y:S02]  /*0be0*/  MUFU.RCP64H R11, R3 ;  /* 0x00000003000b7308 */ /* 0x000e240000001800 */
[----:B------:R-:W-:Y:S02]  /*0bf0*/  @!P2 ISETP.GE.U32.AND P3, PT, R23, R12, PT ;  /* 0x0000000c1700a20c */ /* 0x000fe40003f66070 */
[----:B------:R-:W-:Y:S02]  /*0c00*/  @!P0 LOP3.LUT R24, R3, 0x7ff00000, RZ, 0xc0, !PT ;  /* 0x7ff0000003188812 */ /* 0x000fe400078ec0ff */
[----:B------:R-:W-:-:S04]  /*0c10*/  @!P2 SEL R13, R18, 0x63400000, !P3 ;  /* 0x63400000120da807 */ /* 0x000fc80005800000 */
[----:B------:R-:W-:-:S04]  /*0c20*/  @!P2 LOP3.LUT R14, R13, 0x80000000, R5, 0xf8, !PT ;  /* 0x800000000d0ea812 */ /* 0x000fc800078ef805 */
[----:B------:R-:W-:Y:S01]  /*0c30*/  @!P2 LOP3.LUT R15, R14, 0x100000, RZ, 0xfc, !PT ;  /* 0x001000000e0fa812 */ /* 0x000fe200078efcff */
[----:B------:R-:W-:Y:S01]  /*0c40*/  @!P2 IMAD.MOV.U32 R14, RZ, RZ, RZ ;  /* 0x000000ffff0ea224 */ /* 0x000fe200078e00ff */
[----:B0-----:R-:W-:-:S08]  /*0c50*/  DFMA R6, R10, -R2, 1 ;  /* 0x3ff000000a06742b */ /* 0x001fd00000000802 */
[----:B------:R-:W-:-:S08]  /*0c60*/  DFMA R6, R6, R6, R6 ;  /* 0x000000060606722b */ /* 0x000fd00000000006 */
[----:B------:R-:W-:Y:S01]  /*0c70*/  DFMA R10, R10, R6, R10 ;  /* 0x000000060a0a722b */ /* 0x000fe2000000000a */
[----:B------:R-:W-:Y:S01]  /*0c80*/  SEL R7, R18, 0x63400000, !P1 ;  /* 0x6340000012077807 */ /* 0x000fe20004800000 */
[----:B------:R-:W-:-:S03]  /*0c90*/  IMAD.MOV.U32 R6, RZ, RZ, R4 ;  /* 0x000000ffff067224 */ /* 0x000fc600078e0004 */
[----:B------:R-:W-:-:S03]  /*0ca0*/  LOP3.LUT R7, R7, 0x800fffff, R5, 0xf8, !PT ;  /* 0x800fffff07077812 */ /* 0x000fc600078ef805 */
[----:B------:R-:W-:-:S03]  /*0cb0*/  DFMA R12, R10, -R2, 1 ;  /* 0x3ff000000a0c742b */ /* 0x000fc60000000802 */
[----:B------:R-:W-:-:S05]  /*0cc0*/  @!P2 DFMA R6, R6, 2, -R14 ;  /* 0x400000000606a82b */ /* 0x000fca000000080e */
[----:B------:R-:W-:-:S05]  /*0cd0*/  DFMA R12, R10, R12, R10 ;  /* 0x0000000c0a0c722b */ /* 0x000fca000000000a */
[----:B------:R-:W-:-:S03]  /*0ce0*/  @!P2 LOP3.LUT R25, R7, 0x7ff00000, RZ, 0xc0, !PT ;  /* 0x7ff000000719a812 */ /* 0x000fc600078ec0ff */
[----:B------:R-:W-:Y:S02]  /*0cf0*/  DMUL R10, R12, R6 ;  /* 0x000000060c0a7228 */ /* 0x000fe40000000000 */
[----:B------:R-:W-:-:S05]  /*0d00*/  VIADD R26, R25, 0xffffffff ;  /* 0xffffffff191a7836 */ /* 0x000fca0000000000 */
[----:B------:R-:W-:Y:S01]  /*0d10*/  ISETP.GT.U32.AND P0, PT, R26, 0x7feffffe, PT ;  /* 0x7feffffe1a00780c */ /* 0x000fe20003f04070 */
[----:B------:R-:W-:Y:S01]  /*0d20*/  VIADD R26, R24, 0xffffffff ;  /* 0xffffffff181a7836 */ /* 0x000fe20000000000 */
[----:B------:R-:W-:-:S04]  /*0d30*/  DFMA R14, R10, -R2, R6 ;  /* 0x800000020a0e722b */ /* 0x000fc80000000006 */
[----:B------:R-:W-:-:S04]  /*0d40*/  ISETP.GT.U32.OR P0, PT, R26, 0x7feffffe, P0 ;  /* 0x7feffffe1a00780c */ /* 0x000fc80000704470 */
[----:B------:R-:W-:-:S09]  /*0d50*/  DFMA R14, R12, R14, R10 ;  /* 0x0000000e0c0e722b */ /* 0x000fd2000000000a */
[----:B------:R-:W-:Y:S05]  /*0d60*/  @P0 BRA `(.L_x_14) ;  /* 0x00000000006c0947 */ /* 0x000fea0003800000 */
[----:B------:R-:W-:Y:S01]  /*0d70*/  LOP3.LUT R10, R9, 0x7ff00000, RZ, 0xc0, !PT ;  /* 0x7ff00000090a7812 */ /* 0x000fe200078ec0ff */
[----:B------:R-:W-:-:S03]  /*0d80*/  IMAD.MOV.U32 R12, RZ, RZ, RZ ;  /* 0x000000ffff0c7224 */ /* 0x000fc600078e00ff */
[CC--:B------:R-:W-:Y:S02]  /*0d90*/  VIADDMNMX R4, R23.reuse, -R10.reuse, 0xb9600000, !PT ;  /* 0xb960000017047446 */ /* 0x0c0fe4000780090a */
[----:B------:R-:W-:Y:S02]  /*0da0*/  ISETP.GE.U32.AND P0, PT, R23, R10, PT ;  /* 0x0000000a1700720c */ /* 0x000fe40003f06070 */
[----:B------:R-:W-:Y:S02]  /*0db0*/  VIMNMX R4, PT, PT, R4, 0x46a00000, PT ;  /* 0x46a0000004047848 */ /* 0x000fe40003fe0100 */
[----:B------:R-:W-:-:S05]  /*0dc0*/  SEL R5, R18, 0x63400000, !P0 ;  /* 0x6340000012057807 */ /* 0x000fca0004000000 */
[----:B------:R-:W-:-:S04]  /*0dd0*/  IMAD.IADD R4, R4, 0x1, -R5 ;  /* 0x0000000104047824 */ /* 0x000fc800078e0a05 */
[----:B------:R-:W-:-:S06]  /*0de0*/  VIADD R13, R4, 0x7fe00000 ;  /* 0x7fe00000040d7836 */ /* 0x000fcc0000000000 */
[----:B------:R-:W-:-:S10]  /*0df0*/  DMUL R10, R14, R12 ;  /* 0x0000000c0e0a7228 */ /* 0x000fd40000000000 */
[----:B------:R-:W-:-:S13]  /*0e00*/  FSETP.GTU.AND P0, PT, |R11|, 1.469367938527859385e-39, PT ;  /* 0x001000000b00780b */ /* 0x000fda0003f0c200 */
[----:B------:R-:W-:Y:S05]  /*0e10*/  @P0 BRA `(.L_x_15) ;  /* 0x0000000000940947 */ /* 0x000fea0003800000 */
[----:B------:R-:W-:Y:S01]  /*0e20*/  DFMA R2, R14, -R2, R6 ;  /* 0x800000020e02722b */ /* 0x000fe20000000006 */
[----:B------:R-:W-:-:S09]  /*0e30*/  IMAD.MOV.U32 R12, RZ, RZ, RZ ;  /* 0x000000ffff0c7224 */ /* 0x000fd200078e00ff */
[C---:B------:R-:W-:Y:S02]  /*0e40*/  FSETP.NEU.AND P0, PT, R3.reuse, RZ, PT ;  /* 0x000000ff0300720b */ /* 0x040fe40003f0d000 */
[----:B------:R-:W-:-:S04]  /*0e50*/  LOP3.LUT R9, R3, 0x80000000, R9, 0x48, !PT ;  /* 0x8000000003097812 */ /* 0x000fc800078e4809 */
[----:B------:R-:W-:-:S07]  /*0e60*/  LOP3.LUT R13, R9, R13, RZ, 0xfc, !PT ;  /* 0x0000000d090d7212 */ /* 0x000fce00078efcff */
[----:B------:R-:W-:Y:S05]  /*0e70*/  @!P0 BRA `(.L_x_15) ;  /* 0x00000000007c8947 */ /* 0x000fea0003800000 */
[----:B------:R-:W-:Y:S01]  /*0e80*/  IMAD.MOV R3, RZ, RZ, -R4 ;  /* 0x000000ffff037224 */ /* 0x000fe200078e0a04 */
[----:B------:R-:W-:Y:S01]  /*0e90*/  DMUL.RP R12, R14, R12 ;  /* 0x0000000c0e0c7228 */ /* 0x000fe20000008000 */
[----:B------:R-:W-:-:S06]  /*0ea0*/  IMAD.MOV.U32 R2, RZ, RZ, RZ ;  /* 0x000000ffff027224 */ /* 0x000fcc00078e00ff */
[----:B------:R-:W-:-:S03]  /*0eb0*/  DFMA R2, R10, -R2, R14 ;  /* 0x800000020a02722b */ /* 0x000fc6000000000e */
[----:B------:R-:W-:-:S03]  /*0ec0*/  LOP3.LUT R9, R13, R9, RZ, 0x3c, !PT ;  /* 0x000000090d097212 */ /* 0x000fc600078e3cff */
[----:B------:R-:W-:-:S04]  /*0ed0*/  IADD3 R2, PT, PT, -R4, -0x43300000, RZ ;  /* 0xbcd0000004027810 */ /* 0x000fc80007ffe1ff */
[----:B------:R-:W-:-:S04]  /*0ee0*/  FSETP.NEU.AND P0, PT, |R3|, R2, PT ;  /* 0x000000020300720b */ /* 0x000fc80003f0d200 */
[----:B------:R-:W-:Y:S02]  /*0ef0*/  FSEL R10, R12, R10, !P0 ;  /* 0x0000000a0c0a7208 */ /* 0x000fe40004000000 */
[----:B------:R-:W-:Y:S01]  /*0f00*/  FSEL R11, R9, R11, !P0 ;  /* 0x0000000b090b7208 */ /* 0x000fe20004000000 */
[----:B------:R-:W-:Y:S06]  /*0f10*/  BRA `(.L_x_15) ;  /* 0x0000000000547947 */ /* 0x000fec0003800000 */
.L_x_14:
[----:B------:R-:W-:-:S14]  /*0f20*/  DSETP.NAN.AND P0, PT, R4, R4, PT ;  /* 0x000000040400722a */ /* 0x000fdc0003f08000 */
[----:B------:R-:W-:Y:S05]  /*0f30*/  @P0 BRA `(.L_x_16) ;  /* 0x0000000000440947 */ /* 0x000fea0003800000 */
[----:B------:R-:W-:-:S14]  /*0f40*/  DSETP.NAN.AND P0, PT, R8, R8, PT ;  /* 0x000000080800722a */ /* 0x000fdc0003f08000 */
[----:B------:R-:W-:Y:S05]  /*0f50*/  @P0 BRA `(.L_x_17) ;  /* 0x0000000000300947 */ /* 0x000fea0003800000 */
[----:B------:R-:W-:Y:S01]  /*0f60*/  ISETP.NE.AND P0, PT, R25, R24, PT ;  /* 0x000000181900720c */ /* 0x000fe20003f05270 */
[----:B------:R-:W-:Y:S02]  /*0f70*/  IMAD.MOV.U32 R10, RZ, RZ, 0x0 ;  /* 0x00000000ff0a7424 */ /* 0x000fe400078e00ff */
[----:B------:R-:W-:-:S10]  /*0f80*/  IMAD.MOV.U32 R11, RZ, RZ, -0x80000 ;  /* 0xfff80000ff0b7424 */ /* 0x000fd400078e00ff */
[----:B------:R-:W-:Y:S05]  /*0f90*/  @!P0 BRA `(.L_x_15) ;  /* 0x0000000000348947 */ /* 0x000fea0003800000 */
[----:B------:R-:W-:Y:S02]  /*0fa0*/  ISETP.NE.AND P0, PT, R25, 0x7ff00000, PT ;  /* 0x7ff000001900780c */ /* 0x000fe40003f05270 */
[----:B------:R-:W-:Y:S02]  /*0fb0*/  LOP3.LUT R11, R5, 0x80000000, R9, 0x48, !PT ;  /* 0x80000000050b7812 */ /* 0x000fe400078e4809 */
[----:B------:R-:W-:-:S13]  /*0fc0*/  ISETP.EQ.OR P0, PT, R24, RZ, !P0 ;  /* 0x000000ff1800720c */ /* 0x000fda0004702670 */
[----:B------:R-:W-:Y:S01]  /*0fd0*/  @P0 LOP3.LUT R2, R11, 0x7ff00000, RZ, 0xfc, !PT ;  /* 0x7ff000000b020812 */ /* 0x000fe200078efcff */
[----:B------:R-:W-:Y:S02]  /*0fe0*/  @!P0 IMAD.MOV.U32 R10, RZ, RZ, RZ ;  /* 0x000000ffff0a8224 */ /* 0x000fe400078e00ff */
[----:B------:R-:W-:Y:S02]  /*0ff0*/  @P0 IMAD.MOV.U32 R10, RZ, RZ, RZ ;  /* 0x000000ffff0a0224 */ /* 0x000fe400078e00ff */
[----:B------:R-:W-:Y:S01]  /*1000*/  @P0 IMAD.MOV.U32 R11, RZ, RZ, R2 ;  /* 0x000000ffff0b0224 */ /* 0x000fe200078e0002 */
[----:B------:R-:W-:Y:S06]  /*1010*/  BRA `(.L_x_15) ;  /* 0x0000000000147947 */ /* 0x000fec0003800000 */
.L_x_17:
[----:B------:R-:W-:Y:S01]  /*1020*/  LOP3.LUT R11, R9, 0x80000, RZ, 0xfc, !PT ;  /* 0x00080000090b7812 */ /* 0x000fe200078efcff */
[----:B------:R-:W-:Y:S01]  /*1030*/  IMAD.MOV.U32 R10, RZ, RZ, R8 ;  /* 0x000000ffff0a7224 */ /* 0x000fe200078e0008 */
[----:B------:R-:W-:Y:S06]  /*1040*/  BRA `(.L_x_15) ;  /* 0x0000000000087947 */ /* 0x000fec0003800000 */
.L_x_16:
[----:B------:R-:W-:Y:S01]  /*1050*/  LOP3.LUT R11, R5, 0x80000, RZ, 0xfc, !PT ;  /* 0x00080000050b7812 */ /* 0x000fe200078efcff */
[----:B------:R-:W-:-:S07]  /*1060*/  IMAD.MOV.U32 R10, RZ, RZ, R4 ;  /* 0x000000ffff0a7224 */ /* 0x000fce00078e0004 */
.L_x_15:
[----:B------:R-:W-:Y:S05]  /*1070*/  BSYNC.RECONVERGENT B1 ;  /* 0x0000000000017941 */ /* 0x000fea0003800200 */
.L_x_13:
[----:B------:R-:W-:Y:S02]  /*1080*/  IMAD.MOV.U32 R23, RZ, RZ, 0x0 ;  /* 0x00000000ff177424 */ /* 0x000fe400078e00ff */
[----:B------:R-:W-:Y:S02]  /*1090*/  IMAD.MOV.U32 R2, RZ, RZ, R10 ;  /* 0x000000ffff027224 */ /* 0x000fe400078e000a */
[----:B------:R-:W-:Y:S01]  /*10a0*/  IMAD.MOV.U32 R3, RZ, RZ, R11 ;  /* 0x000000ffff037224 */ /* 0x000fe200078e000b */
[----:B------:R-:W-:Y:S06]  /*10b0*/  RET.REL.NODEC R22 `(_Z10initVectorPdS_l) ;  /* 0xffffffec16d07950 */ /* 0x000fec0003c3ffff */
        .type           $_Z10initVectorPdS_l$__internal_trig_reduction_slowpathd,@function
        .size           $_Z10initVectorPdS_l$__internal_trig_reduction_slowpathd,(.L_x_27 - $_Z10initVectorPdS_l$__internal_trig_reduction_slowpathd)
$_Z10initVectorPdS_l$__internal_trig_reduction_slowpathd:
[--C-:B------:R-:W-:Y:S01]  /*10c0*/  SHF.R.U32.HI R14, RZ, 0x14, R15.reuse ;  /* 0x00000014ff0e7819 */ /* 0x100fe2000001160f */
[----:B------:R-:W-:Y:S02]  /*10d0*/  IMAD.MOV.U32 R9, RZ, RZ, R15 ;  /* 0x000000ffff097224 */ /* 0x000fe400078e000f */
[----:B------:R-:W-:Y:S01]  /*10e0*/  IMAD.MOV.U32 R4, RZ, RZ, RZ ;  /* 0x000000ffff047224 */ /* 0x000fe200078e00ff */
[----:B------:R-:W-:-:S04]  /*10f0*/  LOP3.LUT R5, R14, 0x7ff, RZ, 0xc0, !PT ;  /* 0x000007ff0e057812 */ /* 0x000fc800078ec0ff */
[----:B------:R-:W-:-:S13]  /*1100*/  ISETP.NE.AND P0, PT, R5, 0x7ff, PT ;  /* 0x000007ff0500780c */ /* 0x000fda0003f05270 */
[----:B------:R-:W-:Y:S05]  /*1110*/  @!P0 BRA `(.L_x_18) ;  /* 0x0000000800548947 */ /* 0x000fea0003800000 */
[----:B------:R-:W-:Y:S01]  /*1120*/  VIADD R4, R5, 0xfffffc00 ;  /* 0xfffffc0005047836 */ /* 0x000fe20000000000 */
[----:B------:R-:W-:Y:S01]  /*1130*/  BSSY.RECONVERGENT B2, `(.L_x_19) ;  /* 0x000002f000027945 */ /* 0x000fe20003800200 */
[----:B------:R-:W-:-:S03]  /*1140*/  CS2R R6, SRZ ;  /* 0x0000000000067805 */ /* 0x000fc6000001ff00 */
[----:B------:R-:W-:Y:S02]  /*1150*/  SHF.R.U32.HI R23, RZ, 0x6, R4 ;  /* 0x00000006ff177819 */ /* 0x000fe40000011604 */
[----:B------:R-:W-:Y:S02]  /*1160*/  ISETP.GE.U32.AND P0, PT, R4, 0x80, PT ;  /* 0x000000800400780c */ /* 0x000fe40003f06070 */
[C---:B------:R-:W-:Y:S02]  /*1170*/  IADD3 R12, PT, PT, -R23.reuse, 0x13, RZ ;  /* 0x00000013170c7810 */ /* 0x040fe40007ffe1ff */
[----:B------:R-:W-:Y:S02]  /*1180*/  IADD3 R11, PT, PT, -R23, 0xf, RZ ;  /* 0x0000000f170b7810 */ /* 0x000fe40007ffe1ff */
[----:B------:R-:W-:-:S04]  /*1190*/  SEL R12, R12, 0x12, P0 ;  /* 0x000000120c0c7807 */ /* 0x000fc80000000000 */
[----:B------:R-:W-:-:S13]  /*11a0*/  ISETP.GE.AND P0, PT, R11, R12, PT ;  /* 0x0000000c0b00720c */ /* 0x000fda0003f06270 */
[----:B------:R-:W-:Y:S05]  /*11b0*/  @P0 BRA `(.L_x_20) ;  /* 0x0000000000980947 */ /* 0x000fea0003800000 */
[----:B------:R-:W0:Y:S01]  /*11c0*/  LDC.64 R4, c[0x0][0x358] ;  /* 0x0000d600ff047b82 */ /* 0x000e220000000a00 */
[C---:B------:R-:W-:Y:S01]  /*11d0*/  SHF.L.U64.HI R25, R8.reuse, 0xb, R9 ;  /* 0x0000000b08197819 */ /* 0x040fe20000010209 */
[----:B------:R-:W-:Y:S01]  /*11e0*/  BSSY.RECONVERGENT B3, `(.L_x_21) ;  /* 0x0000022000037945 */ /* 0x000fe20003800200 */
[----:B------:R-:W-:Y:S01]  /*11f0*/  IADD3 R10, PT, PT, RZ, -R23, -R12 ;  /* 0x80000017ff0a7210 */ /* 0x000fe20007ffe80c */
[----:B------:R-:W-:Y:S01]  /*1200*/  IMAD.SHL.U32 R13, R8, 0x800, RZ ;  /* 0x00000800080d7824 */ /* 0x000fe200078e00ff */
[----:B------:R-:W-:Y:S01]  /*1210*/  CS2R R6, SRZ ;  /* 0x0000000000067805 */ /* 0x000fe2000001ff00 */
[----:B------:R-:W-:Y:S01]  /*1220*/  IMAD.MOV.U32 R23, RZ, RZ, RZ ;  /* 0x000000ffff177224 */ /* 0x000fe200078e00ff */
[----:B------:R-:W-:-:S07]  /*1230*/  LOP3.LUT R25, R25, 0x80000000, RZ, 0xfc, !PT ;  /* 0x8000000019197812 */ /* 0x000fce00078efcff */
.L_x_22:
[----:B------:R-:W1:Y:S01]  /*1240*/  LDC.64 R8, c[0x4][RZ] ;  /* 0x01000000ff087b82 */ /* 0x000e620000000a00 */
[----:B0-----:R-:W-:Y:S02]  /*1250*/  R2UR UR4, R4 ;  /* 0x00000000040472ca */ /* 0x001fe400000e0000 */
[----:B------:R-:W-:Y:S01]  /*1260*/  R2UR UR5, R5 ;  /* 0x00000000050572ca */ /* 0x000fe200000e0000 */
[----:B-1----:R-:W-:-:S12]  /*1270*/  IMAD.WIDE R8, R11, 0x8, R8 ;  /* 0x000000080b087825 */ /* 0x002fd800078e0208 */
[----:B------:R-:W2:Y:S01]  /*1280*/  LDG.E.64.CONSTANT R8, desc[UR4][R8.64] ;  /* 0x0000000408087981 */ /* 0x000ea2000c1e9b00 */
[----:B------:R-:W-:Y:S02]  /*1290*/  VIADD R10, R10, 0x1 ;  /* 0x000000010a0a7836 */ /* 0x000fe40000000000 */
[----:B------:R-:W-:Y:S02]  /*12a0*/  VIADD R11, R11, 0x1 ;  /* 0x000000010b0b7836 */ /* 0x000fe40000000000 */
[----:B--2---:R-:W-:-:S04]  /*12b0*/  IMAD.WIDE.U32 R6, P2, R8, R13, R6 ;  /* 0x0000000d08067225 */ /* 0x004fc80007840006 */
[----:B------:R-:W-:Y:S02]  /*12c0*/  IMAD R27, R8, R25, RZ ;  /* 0x00000019081b7224 */ /* 0x000fe400078e02ff */
[CC--:B------:R-:W-:Y:S02]  /*12d0*/  IMAD R24, R9.reuse, R13.reuse, RZ ;  /* 0x0000000d09187224 */ /* 0x0c0fe400078e02ff */
[----:B------:R-:W-:Y:S01]  /*12e0*/  IMAD.HI.U32 R29, R9, R13, RZ ;  /* 0x0000000d091d7227 */ /* 0x000fe200078e00ff */
[----:B------:R-:W-:-:S03]  /*12f0*/  IADD3 R7, P0, PT, R27, R7, RZ ;  /* 0x000000071b077210 */ /* 0x000fc60007f1e0ff */
[----:B------:R-:W-:Y:S01]  /*1300*/  IMAD R27, R23, 0x8, R1 ;  /* 0x00000008171b7824 */ /* 0x000fe200078e0201 */
[----:B------:R-:W-:Y:S01]  /*1310*/  IADD3 R7, P1, PT, R24, R7, RZ ;  /* 0x0000000718077210 */ /* 0x000fe20007f3e0ff */
[----:B------:R-:W-:-:S04]  /*1320*/  IMAD.HI.U32 R24, R8, R25, RZ ;  /* 0x0000001908187227 */ /* 0x000fc800078e00ff */
[----:B------:R-:W-:Y:S01]  /*1330*/  IMAD.X R24, RZ, RZ, R24, P2 ;  /* 0x000000ffff187224 */ /* 0x000fe200010e0618 */
[----:B------:R0:W-:Y:S01]  /*1340*/  STL.64 [R27], R6 ;  /* 0x000000061b007387 */ /* 0x0001e20000100a00 */
[----:B------:R-:W-:-:S03]  /*1350*/  IMAD.HI.U32 R8, R9, R25, RZ ;  /* 0x0000001909087227 */ /* 0x000fc600078e00ff */
[----:B------:R-:W-:Y:S01]  /*1360*/  IADD3.X R24, P0, PT, R29, R24, RZ, P0, !PT ;  /* 0x000000181d187210 */ /* 0x000fe2000071e4ff */
[----:B------:R-:W-:Y:S02]  /*1370*/  IMAD R9, R9, R25, RZ ;  /* 0x0000001909097224 */ /* 0x000fe400078e02ff */
[----:B------:R-:W-:Y:S02]  /*1380*/  VIADD R23, R23, 0x1 ;  /* 0x0000000117177836 */ /* 0x000fe40000000000 */
[----:B------:R-:W-:Y:S01]  /*1390*/  IMAD.X R8, RZ, RZ, R8, P0 ;  /* 0x000000ffff087224 */ /* 0x000fe200000e0608 */
[----:B------:R-:W-:Y:S02]  /*13a0*/  ISETP.NE.AND P0, PT, R10, -0xf, PT ;  /* 0xfffffff10a00780c */ /* 0x000fe40003f05270 */
[----:B------:R-:W-:-:S05]  /*13b0*/  IADD3.X R24, P1, PT, R9, R24, RZ, P1, !PT ;  /* 0x0000001809187210 */ /* 0x000fca0000f3e4ff */
[----:B------:R-:W-:Y:S02]  /*13c0*/  IMAD.X R9, RZ, RZ, R8, P1 ;  /* 0x000000ffff097224 */ /* 0x000fe400008e0608 */
[----:B0-----:R-:W-:Y:S02]  /*13d0*/  IMAD.MOV.U32 R6, RZ, RZ, R24 ;  /* 0x000000ffff067224 */ /* 0x001fe400078e0018 */
[----:B------:R-:W-:Y:S02]  /*13e0*/  IMAD.MOV.U32 R7, RZ, RZ, R9 ;  /* 0x000000ffff077224 */ /* 0x000fe400078e0009 */
[----:B------:R-:W-:Y:S05]  /*13f0*/  @P0 BRA `(.L_x_22) ;  /* 0xfffffffc00900947 */ /* 0x000fea000383ffff */
[----:B------:R-:W-:Y:S05]  /*1400*/  BSYNC.RECONVERGENT B3 ;  /* 0x0000000000037941 */ /* 0x000fea0003800200 */
.L_x_21:
[----:B------:R-:W-:-:S07]  /*1410*/  IMAD.MOV.U32 R11, RZ, RZ, R12 ;  /* 0x000000ffff0b7224 */ /* 0x000fce00078e000c */
.L_x_20:
[----:B------:R-:W-:Y:S05]  /*1420*/  BSYNC.RECONVERGENT B2 ;  /* 0x0000000000027941 */ /* 0x000fea0003800200 */
.L_x_19:
[C---:B------:R-:W-:Y:S02]  /*1430*/  LOP3.LUT R4, R14.reuse, 0x7ff, RZ, 0xc0, !PT ;  /* 0x000007ff0e047812 */ /* 0x040fe400078ec0ff */
[----:B------:R-:W-:-:S03]  /*1440*/  LOP3.LUT P0, R27, R14, 0x3f, RZ, 0xc0, !PT ;  /* 0x0000003f0e1b7812 */ /* 0x000fc6000780c0ff */
[----:B------:R-:W-:-:S05]  /*1450*/  VIADD R4, R4, 0xfffffc00 ;  /* 0xfffffc0004047836 */ /* 0x000fca0000000000 */
[----:B------:R-:W-:-:S05]  /*1460*/  SHF.R.U32.HI R4, RZ, 0x6, R4 ;  /* 0x00000006ff047819 */ /* 0x000fca0000011604 */
[----:B------:R-:W-:-:S04]  /*1470*/  IMAD.IADD R4, R4, 0x1, R11 ;  /* 0x0000000104047824 */ /* 0x000fc800078e020b */
[----:B------:R-:W-:-:S05]  /*1480*/  IMAD.U32 R14, R4, 0x8, R1 ;  /* 0x00000008040e7824 */ /* 0x000fca00078e0001 */
[----:B------:R0:W-:Y:S04]  /*1490*/  STL.64 [R14+-0x78], R6 ;  /* 0xffff88060e007387 */ /* 0x0001e80000100a00 */
[----:B------:R-:W2:Y:S04]  /*14a0*/  @P0 LDL.64 R12, [R1+0x8] ;  /* 0x00000800010c0983 */ /* 0x000ea80000100a00 */
[----:B------:R-:W3:Y:S04]  /*14b0*/  LDL.64 R8, [R1+0x10] ;  /* 0x0000100001087983 */ /* 0x000ee80000100a00 */
[----:B------:R-:W4:Y:S01]  /*14c0*/  LDL.64 R4, [R1+0x18] ;  /* 0x0000180001047983 */ /* 0x000f220000100a00 */
[----:B------:R-:W-:Y:S01]  /*14d0*/  @P0 LOP3.LUT R10, R27, 0x3f, RZ, 0x3c, !PT ;  /* 0x0000003f1b0a0812 */ /* 0x000fe200078e3cff */
[----:B------:R-:W-:Y:S01]  /*14e0*/  BSSY.RECONVERGENT B2, `(.L_x_23) ;  /* 0x0000034000027945 */ /* 0x000fe20003800200 */
[----:B--2---:R-:W-:-:S02]  /*14f0*/  @P0 SHF.R.U64 R11, R12, 0x1, R13 ;  /* 0x000000010c0b0819 */ /* 0x004fc4000000120d */
[----:B------:R-:W-:Y:S02]  /*1500*/  @P0 SHF.R.U32.HI R13, RZ, 0x1, R13 ;  /* 0x00000001ff0d0819 */ /* 0x000fe4000001160d */
[CC--:B---3--:R-:W-:Y:S02]  /*1510*/  @P0 SHF.L.U32 R23, R8.reuse, R27.reuse, RZ ;  /* 0x0000001b08170219 */ /* 0x0c8fe400000006ff */
[----:B0-----:R-:W-:Y:S02]  /*1520*/  @P0 SHF.R.U64 R6, R11, R10, R13 ;  /* 0x0000000a0b060219 */ /* 0x001fe4000000120d */
[--C-:B------:R-:W-:Y:S02]  /*1530*/  @P0 SHF.R.U32.HI R29, RZ, 0x1, R9.reuse ;  /* 0x00000001ff1d0819 */ /* 0x100fe40000011609 */
[C-C-:B------:R-:W-:Y:S02]  /*1540*/  @P0 SHF.R.U64 R25, R8.reuse, 0x1, R9.reuse ;  /* 0x0000000108190819 */ /* 0x140fe40000001209 */
[----:B------:R-:W-:-:S02]  /*1550*/  @P0 SHF.L.U64.HI R12, R8, R27, R9 ;  /* 0x0000001b080c0219 */ /* 0x000fc40000010209 */
[----:B------:R-:W-:Y:S02]  /*1560*/  @P0 SHF.R.U32.HI R7, RZ, R10, R13 ;  /* 0x0000000aff070219 */ /* 0x000fe4000001160d */
[----:B------:R-:W-:Y:S02]  /*1570*/  @P0 LOP3.LUT R8, R23, R6, RZ, 0xfc, !PT ;  /* 0x0000000617080212 */ /* 0x000fe400078efcff */
[----:B----4-:R-:W-:Y:S02]  /*1580*/  @P0 SHF.L.U32 R11, R4, R27, RZ ;  /* 0x0000001b040b0219 */ /* 0x010fe400000006ff */
[----:B------:R-:W-:Y:S01]  /*1590*/  @P0 SHF.R.U64 R14, R25, R10, R29 ;  /* 0x0000000a190e0219 */ /* 0x000fe2000000121d */
[----:B------:R-:W-:Y:S01]  /*15a0*/  IMAD.SHL.U32 R6, R8, 0x4, RZ ;  /* 0x0000000408067824 */ /* 0x000fe200078e00ff */
[----:B------:R-:W-:Y:S02]  /*15b0*/  @P0 LOP3.LUT R9, R12, R7, RZ, 0xfc, !PT ;  /* 0x000000070c090212 */ /* 0x000fe400078efcff */
[----:B------:R-:W-:-:S02]  /*15c0*/  @P0 SHF.L.U64.HI R27, R4, R27, R5 ;  /* 0x0000001b041b0219 */ /* 0x000fc40000010205 */
[----:B------:R-:W-:Y:S02]  /*15d0*/  @P0 SHF.R.U32.HI R10, RZ, R10, R29 ;  /* 0x0000000aff0a0219 */ /* 0x000fe4000001161d */
[----:B------:R-:W-:Y:S02]  /*15e0*/  @P0 LOP3.LUT R4, R11, R14, RZ, 0xfc, !PT ;  /* 0x0000000e0b040212 */ /* 0x000fe400078efcff */
[----:B------:R-:W-:Y:S02]  /*15f0*/  SHF.L.U64.HI R8, R8, 0x2, R9 ;  /* 0x0000000208087819 */ /* 0x000fe40000010209 */
[----:B------:R-:W-:Y:S02]  /*1600*/  @P0 LOP3.LUT R5, R27, R10, RZ, 0xfc, !PT ;  /* 0x0000000a1b050212 */ /* 0x000fe400078efcff */
[----:B------:R-:W-:Y:S02]  /*1610*/  SHF.L.W.U32.HI R9, R9, 0x2, R4 ;  /* 0x0000000209097819 */ /* 0x000fe40000010e04 */
[----:B------:R-:W-:-:S02]  /*1620*/  IADD3 RZ, P0, PT, RZ, -R6, RZ ;  /* 0x80000006ffff7210 */ /* 0x000fc40007f1e0ff */
[----:B------:R-:W-:Y:S02]  /*1630*/  LOP3.LUT R7, RZ, R8, RZ, 0x33, !PT ;  /* 0x00000008ff077212 */ /* 0x000fe400078e33ff */
[----:B------:R-:W-:Y:S02]  /*1640*/  SHF.L.W.U32.HI R4, R4, 0x2, R5 ;  /* 0x0000000204047819 */ /* 0x000fe40000010e05 */
[----:B------:R-:W-:Y:S02]  /*1650*/  LOP3.LUT R10, RZ, R9, RZ, 0x33, !PT ;  /* 0x00000009ff0a7212 */ /* 0x000fe400078e33ff */
[----:B------:R-:W-:Y:S02]  /*1660*/  IADD3.X R7, P0, PT, RZ, R7, RZ, P0, !PT ;  /* 0x00000007ff077210 */ /* 0x000fe4000071e4ff */
[----:B------:R-:W-:Y:S02]  /*1670*/  LOP3.LUT R11, RZ, R4, RZ, 0x33, !PT ;  /* 0x00000004ff0b7212 */ /* 0x000fe400078e33ff */
[----:B------:R-:W-:-:S02]  /*1680*/  IADD3.X R10, P1, PT, RZ, R10, RZ, P0, !PT ;  /* 0x0000000aff0a7210 */ /* 0x000fc4000073e4ff */
[----:B------:R-:W-:-:S03]  /*1690*/  ISETP.GT.U32.AND P2, PT, R9, -0x1, PT ;  /* 0xffffffff0900780c */ /* 0x000fc60003f44070 */
[----:B------:R-:W-:Y:S01]  /*16a0*/  IMAD.X R11, RZ, RZ, R11, P1 ;  /* 0x000000ffff0b7224 */ /* 0x000fe200008e060b */
[----:B------:R-:W-:-:S04]  /*16b0*/  ISETP.GT.AND.EX P0, PT, R4, -0x1, PT, P2 ;  /* 0xffffffff0400780c */ /* 0x000fc80003f04320 */
[----:B------:R-:W-:Y:S02]  /*16c0*/  SEL R11, R4, R11, P0 ;  /* 0x0000000b040b7207 */ /* 0x000fe40000000000 */
[----:B------:R-:W-:Y:S02]  /*16d0*/  SEL R12, R9, R10, P0 ;  /* 0x0000000a090c7207 */ /* 0x000fe40000000000 */
[----:B------:R-:W-:-:S04]  /*16e0*/  ISETP.NE.U32.AND P1, PT, R11, RZ, PT ;  /* 0x000000ff0b00720c */ /* 0x000fc80003f25070 */
[----:B------:R-:W-:Y:S01]  /*16f0*/  SEL R9, R12, R11, !P1 ;  /* 0x0000000b0c097207 */ /* 0x000fe20004800000 */
[----:B------:R-:W-:-:S05]  /*1700*/  @!P0 IMAD.MOV R6, RZ, RZ, -R6 ;  /* 0x000000ffff068224 */ /* 0x000fca00078e0a06 */
[----:B------:R-:W0:Y:S02]  /*1710*/  FLO.U32 R9, R9 ;  /* 0x0000000900097300 */ /* 0x000e2400000e0000 */
[C---:B0-----:R-:W-:Y:S02]  /*1720*/  IADD3 R13, PT, PT, -R9.reuse, 0x1f, RZ ;  /* 0x0000001f090d7810 */ /* 0x041fe40007ffe1ff */
[----:B------:R-:W-:-:S03]  /*1730*/  IADD3 R10, PT, PT, -R9, 0x3f, RZ ;  /* 0x0000003f090a7810 */ /* 0x000fc60007ffe1ff */
[----:B------:R-:W-:Y:S01]  /*1740*/  @P1 IMAD.MOV R10, RZ, RZ, R13 ;  /* 0x000000ffff0a1224 */ /* 0x000fe200078e020d */
[----:B------:R-:W-:-:S04]  /*1750*/  SEL R13, R8, R7, P0 ;  /* 0x00000007080d7207 */ /* 0x000fc80000000000 */
[----:B------:R-:W-:-:S13]  /*1760*/  ISETP.NE.AND P1, PT, R10, RZ, PT ;  /* 0x000000ff0a00720c */ /* 0x000fda0003f25270 */
[----:B------:R-:W-:Y:S05]  /*1770*/  @!P1 BRA `(.L_x_24) ;  /* 0x0000000000289947 */ /* 0x000fea0003800000 */
[----:B------:R-:W-:Y:S02]  /*1780*/  LOP3.LUT R7, R10, 0x3f, RZ, 0xc0, !PT ;  /* 0x0000003f0a077812 */ /* 0x000fe400078ec0ff */
[--C-:B------:R-:W-:Y:S02]  /*1790*/  SHF.R.U64 R9, R6, 0x1, R13.reuse ;  /* 0x0000000106097819 */ /* 0x100fe4000000120d */
[----:B------:R-:W-:Y:S02]  /*17a0*/  SHF.R.U32.HI R13, RZ, 0x1, R13 ;  /* 0x00000001ff0d7819 */ /* 0x000fe4000001160d */
[----:B------:R-:W-:Y:S02]  /*17b0*/  LOP3.LUT R6, R10, 0x3f, RZ, 0xc, !PT ;  /* 0x0000003f0a067812 */ /* 0x000fe400078e0cff */
[CC--:B------:R-:W-:Y:S02]  /*17c0*/  SHF.L.U64.HI R11, R12.reuse, R7.reuse, R11 ;  /* 0x000000070c0b7219 */ /* 0x0c0fe4000001020b */
[----:B------:R-:W-:-:S02]  /*17d0*/  SHF.L.U32 R7, R12, R7, RZ ;  /* 0x000000070c077219 */ /* 0x000fc400000006ff */
[-CC-:B------:R-:W-:Y:S02]  /*17e0*/  SHF.R.U64 R12, R9, R6.reuse, R13.reuse ;  /* 0x00000006090c7219 */ /* 0x180fe4000000120d */
[----:B------:R-:W-:Y:S02]  /*17f0*/  SHF.R.U32.HI R6, RZ, R6, R13 ;  /* 0x00000006ff067219 */ /* 0x000fe4000001160d */
[----:B------:R-:W-:Y:S02]  /*1800*/  LOP3.LUT R12, R7, R12, RZ, 0xfc, !PT ;  /* 0x0000000c070c7212 */ /* 0x000fe400078efcff */
[----:B------:R-:W-:-:S07]  /*1810*/  LOP3.LUT R11, R11, R6, RZ, 0xfc, !PT ;  /* 0x000000060b0b7212 */ /* 0x000fce00078efcff */
.L_x_24:
[----:B------:R-:W-:Y:S05]  /*1820*/  BSYNC.RECONVERGENT B2 ;  /* 0x0000000000027941 */ /* 0x000fea0003800200 */
.L_x_23:
[----:B------:R-:W-:-:S04]  /*1830*/  IMAD.WIDE.U32 R8, R12, 0x2168c235, RZ ;  /* 0x2168c2350c087825 */ /* 0x000fc800078e00ff */
[----:B------:R-:W-:Y:S01]  /*1840*/  IMAD.MOV.U32 R6, RZ, RZ, R9 ;  /* 0x000000ffff067224 */ /* 0x000fe200078e0009 */
[----:B------:R-:W-:Y:S01]  /*1850*/  IADD3 RZ, P1, PT, R8, R8, RZ ;  /* 0x0000000808ff7210 */ /* 0x000fe20007f3e0ff */
[----:B------:R-:W-:Y:S02]  /*1860*/  IMAD.MOV.U32 R7, RZ, RZ, RZ ;  /* 0x000000ffff077224 */ /* 0x000fe400078e00ff */
[----:B------:R-:W-:-:S04]  /*1870*/  IMAD.HI.U32 R9, R11, -0x36f0255e, RZ ;  /* 0xc90fdaa20b097827 */ /* 0x000fc800078e00ff */
[----:B------:R-:W-:-:S04]  /*1880*/  IMAD.WIDE.U32 R6, R12, -0x36f0255e, R6 ;  /* 0xc90fdaa20c067825 */ /* 0x000fc800078e0006 */
[----:B------:R-:W-:-:S04]  /*1890*/  IMAD.WIDE.U32 R6, P2, R11, 0x2168c235, R6 ;  /* 0x2168c2350b067825 */ /* 0x000fc80007840006 */
[----:B------:R-:W-:Y:S01]  /*18a0*/  IMAD R11, R11, -0x36f0255e, RZ ;  /* 0xc90fdaa20b0b7824 */ /* 0x000fe200078e02ff */
[----:B------:R-:W-:Y:S01]  /*18b0*/  IADD3.X RZ, P1, PT, R6, R6, RZ, P1, !PT ;  /* 0x0000000606ff7210 */ /* 0x000fe20000f3e4ff */
[----:B------:R-:W-:-:S03]  /*18c0*/  IMAD.X R8, RZ, RZ, R9, P2 ;  /* 0x000000ffff087224 */ /* 0x000fc600010e0609 */
[----:B------:R-:W-:-:S04]  /*18d0*/  IADD3 R7, P2, PT, R11, R7, RZ ;  /* 0x000000070b077210 */ /* 0x000fc80007f5e0ff */
[C---:B------:R-:W-:Y:S01]  /*18e0*/  ISETP.GT.U32.AND P3, PT, R7.reuse, RZ, PT ;  /* 0x000000ff0700720c */ /* 0x040fe20003f64070 */
[----:B------:R-:W-:Y:S01]  /*18f0*/  IMAD.X R8, RZ, RZ, R8, P2 ;  /* 0x000000ffff087224 */ /* 0x000fe200010e0608 */
[----:B------:R-:W-:-:S04]  /*1900*/  IADD3.X R6, P2, PT, R7, R7, RZ, P1, !PT ;  /* 0x0000000707067210 */ /* 0x000fc80000f5e4ff */
[C---:B------:R-:W-:Y:S01]  /*1910*/  ISETP.GT.AND.EX P1, PT, R8.reuse, RZ, PT, P3 ;  /* 0x000000ff0800720c */ /* 0x040fe20003f24330 */
[----:B------:R-:W-:-:S03]  /*1920*/  IMAD.X R9, R8, 0x1, R8, P2 ;  /* 0x0000000108097824 */ /* 0x000fc600010e0608 */
[----:B------:R-:W-:Y:S02]  /*1930*/  SEL R6, R6, R7, P1 ;  /* 0x0000000706067207 */ /* 0x000fe40000800000 */
[----:B------:R-:W-:Y:S02]  /*1940*/  SEL R7, R9, R8, P1 ;  /* 0x0000000809077207 */ /* 0x000fe40000800000 */
[----:B------:R-:W-:Y:S02]  /*1950*/  IADD3 R8, P2, PT, R6, 0x1, RZ ;  /* 0x0000000106087810 */ /* 0x000fe40007f5e0ff */
[----:B------:R-:W-:Y:S02]  /*1960*/  SEL R9, RZ, 0xffffffff, !P1 ;  /* 0xffffffffff097807 */ /* 0x000fe40004800000 */
[----:B------:R-:W-:Y:S01]  /*1970*/  LOP3.LUT P1, R6, R15, 0x80000000, RZ, 0xc0, !PT ;  /* 0x800000000f067812 */ /* 0x000fe2000782c0ff */
[----:B------:R-:W-:Y:S02]  /*1980*/  IMAD.X R7, RZ, RZ, R7, P2 ;  /* 0x000000ffff077224 */ /* 0x000fe400010e0607 */
[----:B------:R-:W-:Y:S01]  /*1990*/  IMAD.IADD R10, R9, 0x1, -R10 ;  /* 0x00000001090a7824 */ /* 0x000fe200078e0a0a */
[----:B------:R-:W-:-:S02]  /*19a0*/  SHF.R.U32.HI R9, RZ, 0x1e, R5 ;  /* 0x0000001eff097819 */ /* 0x000fc40000011605 */
[----:B------:R-:W-:Y:S01]  /*19b0*/  SHF.R.U64 R8, R8, 0xa, R7 ;  /* 0x0000000a08087819 */ /* 0x000fe20000001207 */
[----:B------:R-:W-:Y:S01]  /*19c0*/  IMAD.SHL.U32 R5, R10, 0x100000, RZ ;  /* 0x001000000a057824 */ /* 0x000fe200078e00ff */
[----:B------:R-:W-:Y:S02]  /*19d0*/  LEA.HI R4, R4, R9, RZ, 0x1 ;  /* 0x0000000904047211 */ /* 0x000fe400078f08ff */
[----:B------:R-:W-:Y:S02]  /*19e0*/  IADD3 R8, P2, PT, R8, 0x1, RZ ;  /* 0x0000000108087810 */ /* 0x000fe40007f5e0ff */
[----:B------:R-:W-:Y:S01]  /*19f0*/  @!P0 LOP3.LUT R6, R6, 0x80000000, RZ, 0x3c, !PT ;  /* 0x8000000006068812 */ /* 0x000fe200078e3cff */
[----:B------:R-:W-:Y:S01]  /*1a00*/  @P1 IMAD.MOV R4, RZ, RZ, -R4 ;  /* 0x000000ffff041224 */ /* 0x000fe200078e0a04 */
[----:B------:R-:W-:-:S04]  /*1a10*/  LEA.HI.X R7, R7, RZ, RZ, 0x16, P2 ;  /* 0x000000ff07077211 */ /* 0x000fc800010fb4ff */
[--C-:B------:R-:W-:Y:S02]  /*1a20*/  SHF.R.U64 R8, R8, 0x1, R7.reuse ;  /* 0x0000000108087819 */ /* 0x100fe40000001207 */
[----:B------:R-:W-:Y:S02]  /*1a30*/  SHF.R.U32.HI R10, RZ, 0x1, R7 ;  /* 0x00000001ff0a7819 */ /* 0x000fe40000011607 */
[----:B------:R-:W-:-:S04]  /*1a40*/  IADD3 R8, P2, P3, RZ, RZ, R8 ;  /* 0x000000ffff087210 */ /* 0x000fc80007b5e008 */
[----:B------:R-:W-:-:S04]  /*1a50*/  IADD3.X R5, PT, PT, R5, 0x3fe00000, R10, P2, P3 ;  /* 0x3fe0000005057810 */ /* 0x000fc800017e640a */
[----:B------:R-:W-:-:S07]  /*1a60*/  LOP3.LUT R9, R5, R6, RZ, 0xfc, !PT ;  /* 0x0000000605097212 */ /* 0x000fce00078efcff */
.L_x_18:
[----:B------:R-:W-:-:S04]  /*1a70*/  IMAD.MOV.U32 R23, RZ, RZ, 0x0 ;  /* 0x00000000ff177424 */ /* 0x000fc800078e00ff */
[----:B------:R-:W-:Y:S05]  /*1a80*/  RET.REL.NODEC R22 `(_Z10initVectorPdS_l) ;  /* 0xffffffe4165c7950 */ /* 0x000fea0003c3ffff */
.L_x_25:
        /* <DEDUP_REMOVED lines=15> */
.L_x_27:


//--------------------- .nv.global.init           --------------------------
	.section	.nv.global.init,"aw",@progbits
	.align	16
.nv.global.init:
	.type		__cudart_sin_cos_coeffs,@object
	.size		__cudart_sin_cos_coeffs,(__cudart_i2opi_d - __cudart_sin_cos_coeffs)
__cudart_sin_cos_coeffs:
        /*0000*/ 	.byte	0x46, 0xd2, 0xb0, 0x2c, 0xf1, 0xe5, 0x5a, 0xbe, 0x92, 0xe3, 0xac, 0x69, 0xe3, 0x1d, 0xc7, 0x3e
        /*0010*/ 	.byte	0xa1, 0x62, 0xdb, 0x19, 0xa0, 0x01, 0x2a, 0xbf, 0x18, 0x08, 0x11, 0x11, 0x11, 0x11, 0x81, 0x3f
        /*0020*/ 	.byte	0x54, 0x55, 0x55, 0x55, 0x55, 0x55, 0xc5, 0xbf, 0x00, 0x00, 0x00, 0x00, 0x00, 0x00, 0x00, 0x00
        /*0030*/ 	.byte	0x00, 0x00, 0x00, 0x00, 0x00, 0x00, 0x00, 0x00, 0x64, 0x81, 0xfd, 0x20, 0x83, 0xff, 0xa8, 0xbd
        /*0040*/ 	.byte	0x28, 0x85, 0xef, 0xc1, 0xa7, 0xee, 0x21, 0x3e, 0xd9, 0xe6, 0x06, 0x8e, 0x4f, 0x7e, 0x92, 0xbe
        /*0050*/ 	.byte	0xe9, 0xbc, 0xdd, 0x19, 0xa0, 0x01, 0xfa, 0x3e, 0x47, 0x5d, 0xc1, 0x16, 0x6c, 0xc1, 0x56, 0xbf
        /*0060*/ 	.byte	0x51, 0x55, 0x55, 0x55, 0x55, 0x55, 0xa5, 0x3f, 0x00, 0x00, 0x00, 0x00, 0x00, 0x00, 0xe0, 0xbf
        /*0070*/ 	.byte	0x00, 0x00, 0x00, 0x00, 0x00, 0x00, 0xf0, 0x3f, 0x00, 0x00, 0x00, 0x00, 0x00, 0x00, 0x00, 0x00
	.type		__cudart_i2opi_d,@object
	.size		__cudart_i2opi_d,(.L_0 - __cudart_i2opi_d)
__cudart_i2opi_d:
        /* <DEDUP_REMOVED lines=9> */
.L_0:


//--------------------- .nv.shared.reserved.0     --------------------------
	.section	.nv.shared.reserved.0,"aw",@nobits
	.weak		__nv_reservedSMEM_offset_0_alias
	.size		__nv_reservedSMEM_offset_0_alias, 0, 64
	.other		__nv_reservedSMEM_offset_0_alias,@"STO_CUDA_RESERVED_SHARED STV_DEFAULT"
__nv_reservedSMEM_offset_0_alias:
	.zero		0
	.zero		64


//--------------------- .nv.constant0._Z24sum_reduction_kernel_extPdl --------------------------
	.section	.nv.constant0._Z24sum_reduction_kernel_extPdl,"a",@progbits
	.sectionflags	@""
	.align	4
.nv.constant0._Z24sum_reduction_kernel_extPdl:
	.zero		912


//--------------------- .nv.constant0._Z19elementwiseMultVectPdS_l --------------------------
	.section	.nv.constant0._Z19elementwiseMultVectPdS_l,"a",@progbits
	.sectionflags	@""
	.align	4
.nv.constant0._Z19elementwiseMultVectPdS_l:
	.zero		920


//--------------------- .nv.constant0._Z10initVectorPdS_l --------------------------
	.section	.nv.constant0._Z10initVectorPdS_l,"a",@progbits
	.sectionflags	@""
	.align	4
.nv.constant0._Z10initVectorPdS_l:
	.zero		920


//--------------------- SYMBOLS --------------------------

	.type		.nv.reservedSmem.offset0,@object
	.size		.nv.reservedSmem.offset0,0x4
